//
// Generated by NVIDIA NVVM Compiler
//
// Compiler Build ID: CL-36424714
// Cuda compilation tools, release 13.0, V13.0.88
// Based on NVVM 20.0.0
//

.version 9.0
.target sm_100
.address_size 64

	// .globl	_Z20gaussian_blur_kernelPKfPfiii
.const .align 4 .b8 d_gaussian_kernel[100] = {56, 190, 118, 59, 64, 18, 118, 60, 113, 231, 194, 60, 64, 18, 118, 60, 56, 190, 118, 59, 64, 18, 118, 60, 73, 102, 117, 61, 154, 94, 194, 61, 73, 102, 117, 61, 64, 18, 118, 60, 113, 231, 194, 60, 154, 94, 194, 61, 65, 243, 25, 62, 154, 94, 194, 61, 113, 231, 194, 60, 64, 18, 118, 60, 73, 102, 117, 61, 154, 94, 194, 61, 73, 102, 117, 61, 64, 18, 118, 60, 56, 190, 118, 59, 64, 18, 118, 60, 113, 231, 194, 60, 64, 18, 118, 60, 56, 190, 118, 59};
// _ZZ20gaussian_blur_kernelPKfPfiiiE4tile has been demoted

.visible .entry _Z20gaussian_blur_kernelPKfPfiii(
	.param .u64 .ptr .align 1 _Z20gaussian_blur_kernelPKfPfiii_param_0,
	.param .u64 .ptr .align 1 _Z20gaussian_blur_kernelPKfPfiii_param_1,
	.param .u32 _Z20gaussian_blur_kernelPKfPfiii_param_2,
	.param .u32 _Z20gaussian_blur_kernelPKfPfiii_param_3,
	.param .u32 _Z20gaussian_blur_kernelPKfPfiii_param_4
)
{
	.reg .pred 	%p<17>;
	.reg .b16 	%rs<4>;
	.reg .b32 	%r<132>;
	.reg .b32 	%f<83>;
	.reg .b64 	%rd<21>;
	// demoted variable
	.shared .align 4 .b8 _ZZ20gaussian_blur_kernelPKfPfiiiE4tile[1600];
	ld.param.u64 	%rd3, [_Z20gaussian_blur_kernelPKfPfiii_param_0];
	ld.param.u64 	%rd2, [_Z20gaussian_blur_kernelPKfPfiii_param_1];
	ld.param.u32 	%r59, [_Z20gaussian_blur_kernelPKfPfiii_param_2];
	ld.param.u32 	%r60, [_Z20gaussian_blur_kernelPKfPfiii_param_3];
	ld.param.u32 	%r61, [_Z20gaussian_blur_kernelPKfPfiii_param_4];
	cvta.to.global.u64 	%rd1, %rd3;
	mov.u32 	%r1, %tid.x;
	mov.u32 	%r2, %tid.y;
	mov.u32 	%r63, %ctaid.x;
	mov.u32 	%r64, %ctaid.y;
	shl.b32 	%r3, %r63, 4;
	add.s32 	%r4, %r3, %r1;
	shl.b32 	%r65, %r64, 4;
	add.s32 	%r5, %r65, %r2;
	mov.u32 	%r6, %ntid.y;
	add.s32 	%r7, %r3, -2;
	add.s32 	%r8, %r59, -1;
	add.s32 	%r9, %r60, -1;
	mov.u32 	%r10, %ntid.x;
	cvt.u16.u32 	%rs1, %r10;
	div.u16 	%rs2, 19, %rs1;
	add.s16 	%rs3, %rs2, 1;
	cvt.u32.u16 	%r66, %rs3;
	and.b32  	%r11, %r66, 3;
	shl.b32 	%r12, %r10, 2;
	add.s32 	%r13, %r1, %r10;
	shl.b32 	%r14, %r13, 2;
	shl.b32 	%r15, %r10, 4;
	shl.b32 	%r67, %r10, 1;
	add.s32 	%r16, %r1, %r67;
	shl.b32 	%r68, %r10, 3;
	shl.b32 	%r17, %r1, 2;
	add.s32 	%r18, %r68, %r17;
	mul.lo.s32 	%r69, %r10, 3;
	add.s32 	%r19, %r1, %r69;
	mad.lo.s32 	%r20, %r10, 12, %r17;
	add.s32 	%r21, %r3, %r67;
	add.s32 	%r22, %r3, %r69;
	and.b32  	%r70, %r66, 60;
	neg.s32 	%r23, %r70;
	mov.b32 	%r119, 0;
$L__BB0_1:
	setp.gt.u32 	%p1, %r10, 6;
	add.s32 	%r72, %r5, %r119;
	add.s32 	%r73, %r72, -2;
	min.s32 	%r74, %r9, %r73;
	max.s32 	%r75, %r74, 0;
	mul.lo.s32 	%r25, %r75, %r61;
	mov.u32 	%r76, _ZZ20gaussian_blur_kernelPKfPfiiiE4tile;
	mad.lo.s32 	%r26, %r119, 80, %r76;
	mov.b32 	%r131, 0;
	@%p1 bra 	$L__BB0_13;
	add.s32 	%r124, %r10, %r3;
	mov.b32 	%r130, -2;
	mov.u32 	%r120, %r23;
	mov.u32 	%r121, %r3;
	mov.u32 	%r122, %r22;
	mov.u32 	%r123, %r21;
	mov.u32 	%r125, %r1;
	mov.u32 	%r126, %r19;
	mov.u32 	%r127, %r16;
	mov.u32 	%r128, %r26;
	mov.u32 	%r129, %r13;
$L__BB0_3:
	setp.gt.u32 	%p2, %r125, 19;
	@%p2 bra 	$L__BB0_5;
	add.s32 	%r78, %r121, -2;
	min.s32 	%r79, %r8, %r78;
	max.s32 	%r80, %r79, 0;
	add.s32 	%r81, %r80, %r25;
	mul.wide.s32 	%rd4, %r81, 4;
	add.s64 	%rd5, %rd1, %rd4;
	ld.global.nc.f32 	%f1, [%rd5];
	add.s32 	%r82, %r128, %r17;
	st.shared.f32 	[%r82], %f1;
$L__BB0_5:
	setp.gt.u32 	%p3, %r129, 19;
	@%p3 bra 	$L__BB0_7;
	add.s32 	%r83, %r124, -2;
	min.s32 	%r84, %r8, %r83;
	max.s32 	%r85, %r84, 0;
	add.s32 	%r86, %r85, %r25;
	mul.wide.s32 	%rd6, %r86, 4;
	add.s64 	%rd7, %rd1, %rd6;
	ld.global.nc.f32 	%f2, [%rd7];
	add.s32 	%r87, %r128, %r14;
	st.shared.f32 	[%r87], %f2;
$L__BB0_7:
	setp.gt.u32 	%p4, %r127, 19;
	@%p4 bra 	$L__BB0_9;
	add.s32 	%r88, %r123, -2;
	min.s32 	%r89, %r8, %r88;
	max.s32 	%r90, %r89, 0;
	add.s32 	%r91, %r90, %r25;
	mul.wide.s32 	%rd8, %r91, 4;
	add.s64 	%rd9, %rd1, %rd8;
	ld.global.nc.f32 	%f3, [%rd9];
	add.s32 	%r92, %r128, %r18;
	st.shared.f32 	[%r92], %f3;
$L__BB0_9:
	setp.gt.u32 	%p5, %r126, 19;
	@%p5 bra 	$L__BB0_11;
	add.s32 	%r93, %r122, -2;
	min.s32 	%r94, %r8, %r93;
	max.s32 	%r95, %r94, 0;
	add.s32 	%r96, %r95, %r25;
	mul.wide.s32 	%rd10, %r96, 4;
	add.s64 	%rd11, %rd1, %rd10;
	ld.global.nc.f32 	%f4, [%rd11];
	add.s32 	%r97, %r128, %r20;
	st.shared.f32 	[%r97], %f4;
$L__BB0_11:
	add.s32 	%r130, %r130, %r12;
	add.s32 	%r129, %r129, %r12;
	add.s32 	%r128, %r128, %r15;
	add.s32 	%r127, %r127, %r12;
	add.s32 	%r126, %r126, %r12;
	add.s32 	%r125, %r125, %r12;
	add.s32 	%r124, %r124, %r12;
	add.s32 	%r123, %r123, %r12;
	add.s32 	%r122, %r122, %r12;
	add.s32 	%r121, %r121, %r12;
	add.s32 	%r120, %r120, 4;
	setp.ne.s32 	%p6, %r120, 0;
	@%p6 bra 	$L__BB0_3;
	add.s32 	%r131, %r130, 2;
$L__BB0_13:
	setp.eq.s32 	%p7, %r11, 0;
	@%p7 bra 	$L__BB0_22;
	add.s32 	%r52, %r7, %r131;
	add.s32 	%r53, %r131, %r1;
	setp.gt.u32 	%p8, %r53, 19;
	@%p8 bra 	$L__BB0_16;
	min.s32 	%r98, %r8, %r52;
	max.s32 	%r99, %r98, 0;
	add.s32 	%r100, %r99, %r25;
	mul.wide.s32 	%rd12, %r100, 4;
	add.s64 	%rd13, %rd1, %rd12;
	ld.global.nc.f32 	%f5, [%rd13];
	shl.b32 	%r101, %r53, 2;
	add.s32 	%r102, %r26, %r101;
	st.shared.f32 	[%r102], %f5;
$L__BB0_16:
	setp.eq.s32 	%p9, %r11, 1;
	@%p9 bra 	$L__BB0_22;
	add.s32 	%r54, %r52, %r10;
	add.s32 	%r55, %r53, %r10;
	setp.gt.u32 	%p10, %r55, 19;
	@%p10 bra 	$L__BB0_19;
	min.s32 	%r103, %r8, %r54;
	max.s32 	%r104, %r103, 0;
	add.s32 	%r105, %r104, %r25;
	mul.wide.s32 	%rd14, %r105, 4;
	add.s64 	%rd15, %rd1, %rd14;
	ld.global.nc.f32 	%f6, [%rd15];
	shl.b32 	%r106, %r55, 2;
	add.s32 	%r107, %r26, %r106;
	st.shared.f32 	[%r107], %f6;
$L__BB0_19:
	setp.eq.s32 	%p11, %r11, 2;
	@%p11 bra 	$L__BB0_22;
	add.s32 	%r56, %r54, %r10;
	add.s32 	%r57, %r55, %r10;
	setp.gt.u32 	%p12, %r57, 19;
	@%p12 bra 	$L__BB0_22;
	min.s32 	%r108, %r8, %r56;
	max.s32 	%r109, %r108, 0;
	add.s32 	%r110, %r109, %r25;
	mul.wide.s32 	%rd16, %r110, 4;
	add.s64 	%rd17, %rd1, %rd16;
	ld.global.nc.f32 	%f7, [%rd17];
	shl.b32 	%r111, %r57, 2;
	add.s32 	%r112, %r26, %r111;
	st.shared.f32 	[%r112], %f7;
$L__BB0_22:
	add.s32 	%r119, %r119, %r6;
	setp.lt.u32 	%p13, %r119, 20;
	@%p13 bra 	$L__BB0_1;
	bar.sync 	0;
	setp.ge.s32 	%p14, %r4, %r59;
	setp.ge.s32 	%p15, %r5, %r60;
	or.pred  	%p16, %p14, %p15;
	@%p16 bra 	$L__BB0_25;
	mov.u32 	%r114, _ZZ20gaussian_blur_kernelPKfPfiiiE4tile;
	mad.lo.s32 	%r115, %r2, 80, %r114;
	shl.b32 	%r116, %r1, 2;
	add.s32 	%r117, %r115, %r116;
	ld.shared.f32 	%f8, [%r117];
	ld.const.f32 	%f9, [d_gaussian_kernel];
	fma.rn.f32 	%f10, %f8, %f9, 0f00000000;
	ld.shared.f32 	%f11, [%r117+4];
	ld.const.f32 	%f12, [d_gaussian_kernel+4];
	fma.rn.f32 	%f13, %f11, %f12, %f10;
	ld.shared.f32 	%f14, [%r117+8];
	ld.const.f32 	%f15, [d_gaussian_kernel+8];
	fma.rn.f32 	%f16, %f14, %f15, %f13;
	ld.shared.f32 	%f17, [%r117+12];
	ld.const.f32 	%f18, [d_gaussian_kernel+12];
	fma.rn.f32 	%f19, %f17, %f18, %f16;
	ld.shared.f32 	%f20, [%r117+16];
	ld.const.f32 	%f21, [d_gaussian_kernel+16];
	fma.rn.f32 	%f22, %f20, %f21, %f19;
	ld.shared.f32 	%f23, [%r117+80];
	ld.const.f32 	%f24, [d_gaussian_kernel+20];
	fma.rn.f32 	%f25, %f23, %f24, %f22;
	ld.shared.f32 	%f26, [%r117+84];
	ld.const.f32 	%f27, [d_gaussian_kernel+24];
	fma.rn.f32 	%f28, %f26, %f27, %f25;
	ld.shared.f32 	%f29, [%r117+88];
	ld.const.f32 	%f30, [d_gaussian_kernel+28];
	fma.rn.f32 	%f31, %f29, %f30, %f28;
	ld.shared.f32 	%f32, [%r117+92];
	ld.const.f32 	%f33, [d_gaussian_kernel+32];
	fma.rn.f32 	%f34, %f32, %f33, %f31;
	ld.shared.f32 	%f35, [%r117+96];
	ld.const.f32 	%f36, [d_gaussian_kernel+36];
	fma.rn.f32 	%f37, %f35, %f36, %f34;
	ld.shared.f32 	%f38, [%r117+160];
	ld.const.f32 	%f39, [d_gaussian_kernel+40];
	fma.rn.f32 	%f40, %f38, %f39, %f37;
	ld.shared.f32 	%f41, [%r117+164];
	ld.const.f32 	%f42, [d_gaussian_kernel+44];
	fma.rn.f32 	%f43, %f41, %f42, %f40;
	ld.shared.f32 	%f44, [%r117+168];
	ld.const.f32 	%f45, [d_gaussian_kernel+48];
	fma.rn.f32 	%f46, %f44, %f45, %f43;
	ld.shared.f32 	%f47, [%r117+172];
	ld.const.f32 	%f48, [d_gaussian_kernel+52];
	fma.rn.f32 	%f49, %f47, %f48, %f46;
	ld.shared.f32 	%f50, [%r117+176];
	ld.const.f32 	%f51, [d_gaussian_kernel+56];
	fma.rn.f32 	%f52, %f50, %f51, %f49;
	ld.shared.f32 	%f53, [%r117+240];
	ld.const.f32 	%f54, [d_gaussian_kernel+60];
	fma.rn.f32 	%f55, %f53, %f54, %f52;
	ld.shared.f32 	%f56, [%r117+244];
	ld.const.f32 	%f57, [d_gaussian_kernel+64];
	fma.rn.f32 	%f58, %f56, %f57, %f55;
	ld.shared.f32 	%f59, [%r117+248];
	ld.const.f32 	%f60, [d_gaussian_kernel+68];
	fma.rn.f32 	%f61, %f59, %f60, %f58;
	ld.shared.f32 	%f62, [%r117+252];
	ld.const.f32 	%f63, [d_gaussian_kernel+72];
	fma.rn.f32 	%f64, %f62, %f63, %f61;
	ld.shared.f32 	%f65, [%r117+256];
	ld.const.f32 	%f66, [d_gaussian_kernel+76];
	fma.rn.f32 	%f67, %f65, %f66, %f64;
	ld.shared.f32 	%f68, [%r117+320];
	ld.const.f32 	%f69, [d_gaussian_kernel+80];
	fma.rn.f32 	%f70, %f68, %f69, %f67;
	ld.shared.f32 	%f71, [%r117+324];
	ld.const.f32 	%f72, [d_gaussian_kernel+84];
	fma.rn.f32 	%f73, %f71, %f72, %f70;
	ld.shared.f32 	%f74, [%r117+328];
	ld.const.f32 	%f75, [d_gaussian_kernel+88];
	fma.rn.f32 	%f76, %f74, %f75, %f73;
	ld.shared.f32 	%f77, [%r117+332];
	ld.const.f32 	%f78, [d_gaussian_kernel+92];
	fma.rn.f32 	%f79, %f77, %f78, %f76;
	ld.shared.f32 	%f80, [%r117+336];
	ld.const.f32 	%f81, [d_gaussian_kernel+96];
	fma.rn.f32 	%f82, %f80, %f81, %f79;
	mad.lo.s32 	%r118, %r61, %r5, %r4;
	cvta.to.global.u64 	%rd18, %rd2;
	mul.wide.s32 	%rd19, %r118, 4;
	add.s64 	%rd20, %rd18, %rd19;
	st.global.f32 	[%rd20], %f82;
$L__BB0_25:
	ret;

}
	// .globl	_Z17downsample_kernelPKfPfiiiiii
.visible .entry _Z17downsample_kernelPKfPfiiiiii(
	.param .u64 .ptr .align 1 _Z17downsample_kernelPKfPfiiiiii_param_0,
	.param .u64 .ptr .align 1 _Z17downsample_kernelPKfPfiiiiii_param_1,
	.param .u32 _Z17downsample_kernelPKfPfiiiiii_param_2,
	.param .u32 _Z17downsample_kernelPKfPfiiiiii_param_3,
	.param .u32 _Z17downsample_kernelPKfPfiiiiii_param_4,
	.param .u32 _Z17downsample_kernelPKfPfiiiiii_param_5,
	.param .u32 _Z17downsample_kernelPKfPfiiiiii_param_6,
	.param .u32 _Z17downsample_kernelPKfPfiiiiii_param_7
)
{
	.reg .pred 	%p<4>;
	.reg .b32 	%r<25>;
	.reg .b32 	%f<2>;
	.reg .b64 	%rd<9>;

	ld.param.u64 	%rd1, [_Z17downsample_kernelPKfPfiiiiii_param_0];
	ld.param.u64 	%rd2, [_Z17downsample_kernelPKfPfiiiiii_param_1];
	ld.param.u32 	%r3, [_Z17downsample_kernelPKfPfiiiiii_param_2];
	ld.param.u32 	%r4, [_Z17downsample_kernelPKfPfiiiiii_param_3];
	ld.param.u32 	%r7, [_Z17downsample_kernelPKfPfiiiiii_param_4];
	ld.param.u32 	%r8, [_Z17downsample_kernelPKfPfiiiiii_param_5];
	ld.param.u32 	%r5, [_Z17downsample_kernelPKfPfiiiiii_param_6];
	ld.param.u32 	%r6, [_Z17downsample_kernelPKfPfiiiiii_param_7];
	mov.u32 	%r10, %ctaid.x;
	mov.u32 	%r11, %ntid.x;
	mov.u32 	%r12, %tid.x;
	mad.lo.s32 	%r1, %r10, %r11, %r12;
	mov.u32 	%r13, %ctaid.y;
	mov.u32 	%r14, %ntid.y;
	mov.u32 	%r15, %tid.y;
	mad.lo.s32 	%r16, %r13, %r14, %r15;
	setp.ge.s32 	%p1, %r1, %r7;
	setp.ge.s32 	%p2, %r16, %r8;
	or.pred  	%p3, %p1, %p2;
	@%p3 bra 	$L__BB1_2;
	cvta.to.global.u64 	%rd3, %rd1;
	cvta.to.global.u64 	%rd4, %rd2;
	shl.b32 	%r17, %r1, 1;
	shl.b32 	%r18, %r16, 1;
	add.s32 	%r19, %r3, -1;
	min.s32 	%r20, %r17, %r19;
	add.s32 	%r21, %r4, -1;
	min.s32 	%r22, %r18, %r21;
	mad.lo.s32 	%r23, %r5, %r22, %r20;
	mul.wide.s32 	%rd5, %r23, 4;
	add.s64 	%rd6, %rd3, %rd5;
	ld.global.nc.f32 	%f1, [%rd6];
	mad.lo.s32 	%r24, %r6, %r16, %r1;
	mul.wide.s32 	%rd7, %r24, 4;
	add.s64 	%rd8, %rd4, %rd7;
	st.global.f32 	[%rd8], %f1;
$L__BB1_2:
	ret;

}
	// .globl	_Z15upsample_kernelPKfPfiiiiii
.visible .entry _Z15upsample_kernelPKfPfiiiiii(
	.param .u64 .ptr .align 1 _Z15upsample_kernelPKfPfiiiiii_param_0,
	.param .u64 .ptr .align 1 _Z15upsample_kernelPKfPfiiiiii_param_1,
	.param .u32 _Z15upsample_kernelPKfPfiiiiii_param_2,
	.param .u32 _Z15upsample_kernelPKfPfiiiiii_param_3,
	.param .u32 _Z15upsample_kernelPKfPfiiiiii_param_4,
	.param .u32 _Z15upsample_kernelPKfPfiiiiii_param_5,
	.param .u32 _Z15upsample_kernelPKfPfiiiiii_param_6,
	.param .u32 _Z15upsample_kernelPKfPfiiiiii_param_7
)
{
	.reg .pred 	%p<4>;
	.reg .b32 	%r<36>;
	.reg .b32 	%f<25>;
	.reg .b64 	%rd<15>;

	ld.param.u64 	%rd1, [_Z15upsample_kernelPKfPfiiiiii_param_0];
	ld.param.u64 	%rd2, [_Z15upsample_kernelPKfPfiiiiii_param_1];
	ld.param.u32 	%r3, [_Z15upsample_kernelPKfPfiiiiii_param_2];
	ld.param.u32 	%r4, [_Z15upsample_kernelPKfPfiiiiii_param_3];
	ld.param.u32 	%r7, [_Z15upsample_kernelPKfPfiiiiii_param_4];
	ld.param.u32 	%r8, [_Z15upsample_kernelPKfPfiiiiii_param_5];
	ld.param.u32 	%r5, [_Z15upsample_kernelPKfPfiiiiii_param_6];
	ld.param.u32 	%r6, [_Z15upsample_kernelPKfPfiiiiii_param_7];
	mov.u32 	%r10, %ctaid.x;
	mov.u32 	%r11, %ntid.x;
	mov.u32 	%r12, %tid.x;
	mad.lo.s32 	%r1, %r10, %r11, %r12;
	mov.u32 	%r13, %ctaid.y;
	mov.u32 	%r14, %ntid.y;
	mov.u32 	%r15, %tid.y;
	mad.lo.s32 	%r16, %r13, %r14, %r15;
	setp.ge.s32 	%p1, %r1, %r7;
	setp.ge.s32 	%p2, %r16, %r8;
	or.pred  	%p3, %p1, %p2;
	@%p3 bra 	$L__BB2_2;
	cvta.to.global.u64 	%rd3, %rd1;
	cvta.to.global.u64 	%rd4, %rd2;
	cvt.rn.f32.s32 	%f1, %r1;
	mul.f32 	%f2, %f1, 0f3F000000;
	cvt.rn.f32.u32 	%f3, %r16;
	mul.f32 	%f4, %f3, 0f3F000000;
	cvt.rmi.f32.f32 	%f5, %f2;
	cvt.rzi.s32.f32 	%r17, %f5;
	cvt.rmi.f32.f32 	%f6, %f4;
	cvt.rzi.s32.f32 	%r18, %f6;
	add.s32 	%r19, %r17, 1;
	add.s32 	%r20, %r3, -1;
	min.s32 	%r21, %r19, %r20;
	add.s32 	%r22, %r18, 1;
	add.s32 	%r23, %r4, -1;
	min.s32 	%r24, %r22, %r23;
	min.s32 	%r25, %r17, %r20;
	max.s32 	%r26, %r25, 0;
	min.s32 	%r27, %r18, %r23;
	max.s32 	%r28, %r27, 0;
	cvt.rn.f32.u32 	%f7, %r26;
	sub.f32 	%f8, %f2, %f7;
	cvt.rn.f32.u32 	%f9, %r28;
	sub.f32 	%f10, %f4, %f9;
	mul.lo.s32 	%r29, %r28, %r5;
	add.s32 	%r30, %r29, %r26;
	mul.wide.s32 	%rd5, %r30, 4;
	add.s64 	%rd6, %rd3, %rd5;
	ld.global.nc.f32 	%f11, [%rd6];
	add.s32 	%r31, %r29, %r21;
	mul.wide.s32 	%rd7, %r31, 4;
	add.s64 	%rd8, %rd3, %rd7;
	ld.global.nc.f32 	%f12, [%rd8];
	mul.lo.s32 	%r32, %r24, %r5;
	add.s32 	%r33, %r32, %r26;
	mul.wide.s32 	%rd9, %r33, 4;
	add.s64 	%rd10, %rd3, %rd9;
	ld.global.nc.f32 	%f13, [%rd10];
	add.s32 	%r34, %r32, %r21;
	mul.wide.s32 	%rd11, %r34, 4;
	add.s64 	%rd12, %rd3, %rd11;
	ld.global.nc.f32 	%f14, [%rd12];
	mov.f32 	%f15, 0f3F800000;
	sub.f32 	%f16, %f15, %f8;
	mul.f32 	%f17, %f8, %f12;
	fma.rn.f32 	%f18, %f16, %f11, %f17;
	mul.f32 	%f19, %f8, %f14;
	fma.rn.f32 	%f20, %f16, %f13, %f19;
	sub.f32 	%f21, %f15, %f10;
	mul.f32 	%f22, %f10, %f20;
	fma.rn.f32 	%f23, %f21, %f18, %f22;
	mul.f32 	%f24, %f23, 0f40800000;
	mad.lo.s32 	%r35, %r6, %r16, %r1;
	mul.wide.s32 	%rd13, %r35, 4;
	add.s64 	%rd14, %rd4, %rd13;
	st.global.f32 	[%rd14], %f24;
$L__BB2_2:
	ret;

}
	// .globl	_Z22laplacian_level_kernelPKfS0_Pfiii
.visible .entry _Z22laplacian_level_kernelPKfS0_Pfiii(
	.param .u64 .ptr .align 1 _Z22laplacian_level_kernelPKfS0_Pfiii_param_0,
	.param .u64 .ptr .align 1 _Z22laplacian_level_kernelPKfS0_Pfiii_param_1,
	.param .u64 .ptr .align 1 _Z22laplacian_level_kernelPKfS0_Pfiii_param_2,
	.param .u32 _Z22laplacian_level_kernelPKfS0_Pfiii_param_3,
	.param .u32 _Z22laplacian_level_kernelPKfS0_Pfiii_param_4,
	.param .u32 _Z22laplacian_level_kernelPKfS0_Pfiii_param_5
)
{
	.reg .pred 	%p<4>;
	.reg .b32 	%r<15>;
	.reg .b32 	%f<4>;
	.reg .b64 	%rd<11>;

	ld.param.u64 	%rd1, [_Z22laplacian_level_kernelPKfS0_Pfiii_param_0];
	ld.param.u64 	%rd2, [_Z22laplacian_level_kernelPKfS0_Pfiii_param_1];
	ld.param.u64 	%rd3, [_Z22laplacian_level_kernelPKfS0_Pfiii_param_2];
	ld.param.u32 	%r4, [_Z22laplacian_level_kernelPKfS0_Pfiii_param_3];
	ld.param.u32 	%r5, [_Z22laplacian_level_kernelPKfS0_Pfiii_param_4];
	ld.param.u32 	%r3, [_Z22laplacian_level_kernelPKfS0_Pfiii_param_5];
	mov.u32 	%r7, %ctaid.x;
	mov.u32 	%r8, %ntid.x;
	mov.u32 	%r9, %tid.x;
	mad.lo.s32 	%r1, %r7, %r8, %r9;
	mov.u32 	%r10, %ctaid.y;
	mov.u32 	%r11, %ntid.y;
	mov.u32 	%r12, %tid.y;
	mad.lo.s32 	%r13, %r10, %r11, %r12;
	setp.ge.s32 	%p1, %r1, %r4;
	setp.ge.s32 	%p2, %r13, %r5;
	or.pred  	%p3, %p1, %p2;
	@%p3 bra 	$L__BB3_2;
	cvta.to.global.u64 	%rd4, %rd1;
	cvta.to.global.u64 	%rd5, %rd2;
	cvta.to.global.u64 	%rd6, %rd3;
	mad.lo.s32 	%r14, %r3, %r13, %r1;
	mul.wide.s32 	%rd7, %r14, 4;
	add.s64 	%rd8, %rd4, %rd7;
	ld.global.nc.f32 	%f1, [%rd8];
	add.s64 	%rd9, %rd5, %rd7;
	ld.global.nc.f32 	%f2, [%rd9];
	sub.f32 	%f3, %f1, %f2;
	add.s64 	%rd10, %rd6, %rd7;
	st.global.f32 	[%rd10], %f3;
$L__BB3_2:
	ret;

}
	// .globl	_Z19collapse_add_kernelPKfS0_Pfiii
.visible .entry _Z19collapse_add_kernelPKfS0_Pfiii(
	.param .u64 .ptr .align 1 _Z19collapse_add_kernelPKfS0_Pfiii_param_0,
	.param .u64 .ptr .align 1 _Z19collapse_add_kernelPKfS0_Pfiii_param_1,
	.param .u64 .ptr .align 1 _Z19collapse_add_kernelPKfS0_Pfiii_param_2,
	.param .u32 _Z19collapse_add_kernelPKfS0_Pfiii_param_3,
	.param .u32 _Z19collapse_add_kernelPKfS0_Pfiii_param_4,
	.param .u32 _Z19collapse_add_kernelPKfS0_Pfiii_param_5
)
{
	.reg .pred 	%p<4>;
	.reg .b32 	%r<15>;
	.reg .b32 	%f<4>;
	.reg .b64 	%rd<11>;

	ld.param.u64 	%rd1, [_Z19collapse_add_kernelPKfS0_Pfiii_param_0];
	ld.param.u64 	%rd2, [_Z19collapse_add_kernelPKfS0_Pfiii_param_1];
	ld.param.u64 	%rd3, [_Z19collapse_add_kernelPKfS0_Pfiii_param_2];
	ld.param.u32 	%r4, [_Z19collapse_add_kernelPKfS0_Pfiii_param_3];
	ld.param.u32 	%r5, [_Z19collapse_add_kernelPKfS0_Pfiii_param_4];
	ld.param.u32 	%r3, [_Z19collapse_add_kernelPKfS0_Pfiii_param_5];
	mov.u32 	%r7, %ctaid.x;
	mov.u32 	%r8, %ntid.x;
	mov.u32 	%r9, %tid.x;
	mad.lo.s32 	%r1, %r7, %r8, %r9;
	mov.u32 	%r10, %ctaid.y;
	mov.u32 	%r11, %ntid.y;
	mov.u32 	%r12, %tid.y;
	mad.lo.s32 	%r13, %r10, %r11, %r12;
	setp.ge.s32 	%p1, %r1, %r4;
	setp.ge.s32 	%p2, %r13, %r5;
	or.pred  	%p3, %p1, %p2;
	@%p3 bra 	$L__BB4_2;
	cvta.to.global.u64 	%rd4, %rd1;
	cvta.to.global.u64 	%rd5, %rd2;
	cvta.to.global.u64 	%rd6, %rd3;
	mad.lo.s32 	%r14, %r3, %r13, %r1;
	mul.wide.s32 	%rd7, %r14, 4;
	add.s64 	%rd8, %rd4, %rd7;
	ld.global.nc.f32 	%f1, [%rd8];
	add.s64 	%rd9, %rd5, %rd7;
	ld.global.nc.f32 	%f2, [%rd9];
	add.f32 	%f3, %f1, %f2;
	add.s64 	%rd10, %rd6, %rd7;
	st.global.f32 	[%rd10], %f3;
$L__BB4_2:
	ret;

}
	// .globl	_Z14amplify_kernelPKfPfffiii
.visible .entry _Z14amplify_kernelPKfPfffiii(
	.param .u64 .ptr .align 1 _Z14amplify_kernelPKfPfffiii_param_0,
	.param .u64 .ptr .align 1 _Z14amplify_kernelPKfPfffiii_param_1,
	.param .f32 _Z14amplify_kernelPKfPfffiii_param_2,
	.param .f32 _Z14amplify_kernelPKfPfffiii_param_3,
	.param .u32 _Z14amplify_kernelPKfPfffiii_param_4,
	.param .u32 _Z14amplify_kernelPKfPfffiii_param_5,
	.param .u32 _Z14amplify_kernelPKfPfffiii_param_6
)
{
	.reg .pred 	%p<4>;
	.reg .b32 	%r<15>;
	.reg .b32 	%f<6>;
	.reg .b64 	%rd<8>;

	ld.param.u64 	%rd1, [_Z14amplify_kernelPKfPfffiii_param_0];
	ld.param.u64 	%rd2, [_Z14amplify_kernelPKfPfffiii_param_1];
	ld.param.f32 	%f1, [_Z14amplify_kernelPKfPfffiii_param_2];
	ld.param.f32 	%f2, [_Z14amplify_kernelPKfPfffiii_param_3];
	ld.param.u32 	%r4, [_Z14amplify_kernelPKfPfffiii_param_4];
	ld.param.u32 	%r5, [_Z14amplify_kernelPKfPfffiii_param_5];
	ld.param.u32 	%r3, [_Z14amplify_kernelPKfPfffiii_param_6];
	mov.u32 	%r7, %ctaid.x;
	mov.u32 	%r8, %ntid.x;
	mov.u32 	%r9, %tid.x;
	mad.lo.s32 	%r1, %r7, %r8, %r9;
	mov.u32 	%r10, %ctaid.y;
	mov.u32 	%r11, %ntid.y;
	mov.u32 	%r12, %tid.y;
	mad.lo.s32 	%r13, %r10, %r11, %r12;
	setp.ge.s32 	%p1, %r1, %r4;
	setp.ge.s32 	%p2, %r13, %r5;
	or.pred  	%p3, %p1, %p2;
	@%p3 bra 	$L__BB5_2;
	cvta.to.global.u64 	%rd3, %rd1;
	cvta.to.global.u64 	%rd4, %rd2;
	mad.lo.s32 	%r14, %r3, %r13, %r1;
	mul.wide.s32 	%rd5, %r14, 4;
	add.s64 	%rd6, %rd3, %rd5;
	ld.global.nc.f32 	%f3, [%rd6];
	mul.f32 	%f4, %f1, %f3;
	mul.f32 	%f5, %f2, %f4;
	add.s64 	%rd7, %rd4, %rd5;
	st.global.f32 	[%rd7], %f5;
$L__BB5_2:
	ret;

}
	// .globl	_Z18process_rgb_kernelPKfS0_S0_PfS1_S1_iii
.visible .entry _Z18process_rgb_kernelPKfS0_S0_PfS1_S1_iii(
	.param .u64 .ptr .align 1 _Z18process_rgb_kernelPKfS0_S0_PfS1_S1_iii_param_0,
	.param .u64 .ptr .align 1 _Z18process_rgb_kernelPKfS0_S0_PfS1_S1_iii_param_1,
	.param .u64 .ptr .align 1 _Z18process_rgb_kernelPKfS0_S0_PfS1_S1_iii_param_2,
	.param .u64 .ptr .align 1 _Z18process_rgb_kernelPKfS0_S0_PfS1_S1_iii_param_3,
	.param .u64 .ptr .align 1 _Z18process_rgb_kernelPKfS0_S0_PfS1_S1_iii_param_4,
	.param .u64 .ptr .align 1 _Z18process_rgb_kernelPKfS0_S0_PfS1_S1_iii_param_5,
	.param .u32 _Z18process_rgb_kernelPKfS0_S0_PfS1_S1_iii_param_6,
	.param .u32 _Z18process_rgb_kernelPKfS0_S0_PfS1_S1_iii_param_7,
	.param .u32 _Z18process_rgb_kernelPKfS0_S0_PfS1_S1_iii_param_8
)
{
	.reg .pred 	%p<4>;
	.reg .b32 	%r<15>;
	.reg .b32 	%f<4>;
	.reg .b64 	%rd<20>;

	ld.param.u64 	%rd1, [_Z18process_rgb_kernelPKfS0_S0_PfS1_S1_iii_param_0];
	ld.param.u64 	%rd2, [_Z18process_rgb_kernelPKfS0_S0_PfS1_S1_iii_param_1];
	ld.param.u64 	%rd3, [_Z18process_rgb_kernelPKfS0_S0_PfS1_S1_iii_param_2];
	ld.param.u64 	%rd4, [_Z18process_rgb_kernelPKfS0_S0_PfS1_S1_iii_param_3];
	ld.param.u64 	%rd5, [_Z18process_rgb_kernelPKfS0_S0_PfS1_S1_iii_param_4];
	ld.param.u64 	%rd6, [_Z18process_rgb_kernelPKfS0_S0_PfS1_S1_iii_param_5];
	ld.param.u32 	%r4, [_Z18process_rgb_kernelPKfS0_S0_PfS1_S1_iii_param_6];
	ld.param.u32 	%r5, [_Z18process_rgb_kernelPKfS0_S0_PfS1_S1_iii_param_7];
	ld.param.u32 	%r3, [_Z18process_rgb_kernelPKfS0_S0_PfS1_S1_iii_param_8];
	mov.u32 	%r7, %ctaid.x;
	mov.u32 	%r8, %ntid.x;
	mov.u32 	%r9, %tid.x;
	mad.lo.s32 	%r1, %r7, %r8, %r9;
	mov.u32 	%r10, %ctaid.y;
	mov.u32 	%r11, %ntid.y;
	mov.u32 	%r12, %tid.y;
	mad.lo.s32 	%r13, %r10, %r11, %r12;
	setp.ge.s32 	%p1, %r1, %r4;
	setp.ge.s32 	%p2, %r13, %r5;
	or.pred  	%p3, %p1, %p2;
	@%p3 bra 	$L__BB6_2;
	cvta.to.global.u64 	%rd7, %rd1;
	cvta.to.global.u64 	%rd8, %rd4;
	cvta.to.global.u64 	%rd9, %rd2;
	cvta.to.global.u64 	%rd10, %rd5;
	cvta.to.global.u64 	%rd11, %rd3;
	cvta.to.global.u64 	%rd12, %rd6;
	mad.lo.s32 	%r14, %r3, %r13, %r1;
	mul.wide.s32 	%rd13, %r14, 4;
	add.s64 	%rd14, %rd7, %rd13;
	ld.global.nc.f32 	%f1, [%rd14];
	add.s64 	%rd15, %rd8, %rd13;
	st.global.f32 	[%rd15], %f1;
	add.s64 	%rd16, %rd9, %rd13;
	ld.global.nc.f32 	%f2, [%rd16];
	add.s64 	%rd17, %rd10, %rd13;
	st.global.f32 	[%rd17], %f2;
	add.s64 	%rd18, %rd11, %rd13;
	ld.global.nc.f32 	%f3, [%rd18];
	add.s64 	%rd19, %rd12, %rd13;
	st.global.f32 	[%rd19], %f3;
$L__BB6_2:
	ret;

}


// ===== COMPILED SASS (sm_100) =====

	.target	sm_100

	.elftype	@"ET_EXEC"


//--------------------- .note.nv.tkinfo           --------------------------
	.section	.note.nv.tkinfo,"",@"SHT_NOTE"
	.sectionflags	@"SHF_NOTE_NV_TKINFO"
	.tkinfo
        /*0018*/ 	.word	0x00000002
        /*0030*/ 	.string	""
        /*0030*/ 	.string	"ptxas"
        /*0030*/ 	.string	"Cuda compilation tools, release 13.0, V13.0.88"
        /*0030*/ 	.string	"Build cuda_13.0.r13.0/compiler.36424714_0"
        /*0030*/ 	.string	"-arch sm_100 -m 64 "



//--------------------- .note.nv.cuinfo           --------------------------
	.section	.note.nv.cuinfo,"",@"SHT_NOTE"
	.sectionflags	@"SHF_NOTE_NV_CUINFO"
        /*0018*/ 	.short	0x0002
        /*001a*/ 	.short	0x0064
        /*001c*/ 	.short	0x0082
	.zero		2


//--------------------- .nv.info                  --------------------------
	.section	.nv.info,"",@"SHT_CUDA_INFO"
	.align	4


	//----- nvinfo : EIATTR_REGCOUNT
	.align		4
        /*0000*/ 	.byte	0x04, 0x2f
        /*0002*/ 	.short	(.L_2 - .L_1)
	.align		4
.L_1:
        /*0004*/ 	.word	index@(_Z20gaussian_blur_kernelPKfPfiii)
        /*0008*/ 	.word	0x00000020


	//----- nvinfo : EIATTR_FRAME_SIZE
	.align		4
.L_2:
        /*000c*/ 	.byte	0x04, 0x11
        /*000e*/ 	.short	(.L_4 - .L_3)
	.align		4
.L_3:
        /*0010*/ 	.word	index@($__internal_0_$__cuda_sm20_div_u16)
        /*0014*/ 	.word	0x00000000


	//----- nvinfo : EIATTR_FRAME_SIZE
	.align		4
.L_4:
        /*0018*/ 	.byte	0x04, 0x11
        /*001a*/ 	.short	(.L_6 - .L_5)
	.align		4
.L_5:
        /*001c*/ 	.word	index@(_Z20gaussian_blur_kernelPKfPfiii)
        /*0020*/ 	.word	0x00000000


	//----- nvinfo : EIATTR_REGCOUNT
	.align		4
.L_6:
        /*0024*/ 	.byte	0x04, 0x2f
        /*0026*/ 	.short	(.L_8 - .L_7)
	.align		4
.L_7:
        /*0028*/ 	.word	index@(_Z17downsample_kernelPKfPfiiiiii)
        /*002c*/ 	.word	0x0000000c


	//----- nvinfo : EIATTR_FRAME_SIZE
	.align		4
.L_8:
        /*0030*/ 	.byte	0x04, 0x11
        /*0032*/ 	.short	(.L_10 - .L_9)
	.align		4
.L_9:
        /*0034*/ 	.word	index@(_Z17downsample_kernelPKfPfiiiiii)
        /*0038*/ 	.word	0x00000000


	//----- nvinfo : EIATTR_REGCOUNT
	.align		4
.L_10:
        /*003c*/ 	.byte	0x04, 0x2f
        /*003e*/ 	.short	(.L_12 - .L_11)
	.align		4
.L_11:
        /*0040*/ 	.word	index@(_Z15upsample_kernelPKfPfiiiiii)
        /*0044*/ 	.word	0x00000018


	//----- nvinfo : EIATTR_FRAME_SIZE
	.align		4
.L_12:
        /*0048*/ 	.byte	0x04, 0x11
        /*004a*/ 	.short	(.L_14 - .L_13)
	.align		4
.L_13:
        /*004c*/ 	.word	index@(_Z15upsample_kernelPKfPfiiiiii)
        /*0050*/ 	.word	0x00000000


	//----- nvinfo : EIATTR_REGCOUNT
	.align		4
.L_14:
        /*0054*/ 	.byte	0x04, 0x2f
        /*0056*/ 	.short	(.L_16 - .L_15)
	.align		4
.L_15:
        /*0058*/ 	.word	index@(_Z22laplacian_level_kernelPKfS0_Pfiii)
        /*005c*/ 	.word	0x0000000c


	//----- nvinfo : EIATTR_FRAME_SIZE
	.align		4
.L_16:
        /*0060*/ 	.byte	0x04, 0x11
        /*0062*/ 	.short	(.L_18 - .L_17)
	.align		4
.L_17:
        /*0064*/ 	.word	index@(_Z22laplacian_level_kernelPKfS0_Pfiii)
        /*0068*/ 	.word	0x00000000


	//----- nvinfo : EIATTR_REGCOUNT
	.align		4
.L_18:
        /*006c*/ 	.byte	0x04, 0x2f
        /*006e*/ 	.short	(.L_20 - .L_19)
	.align		4
.L_19:
        /*0070*/ 	.word	index@(_Z19collapse_add_kernelPKfS0_Pfiii)
        /*0074*/ 	.word	0x0000000c


	//----- nvinfo : EIATTR_FRAME_SIZE
	.align		4
.L_20:
        /*0078*/ 	.byte	0x04, 0x11
        /*007a*/ 	.short	(.L_22 - .L_21)
	.align		4
.L_21:
        /*007c*/ 	.word	index@(_Z19collapse_add_kernelPKfS0_Pfiii)
        /*0080*/ 	.word	0x00000000


	//----- nvinfo : EIATTR_REGCOUNT
	.align		4
.L_22:
        /*0084*/ 	.byte	0x04, 0x2f
        /*0086*/ 	.short	(.L_24 - .L_23)
	.align		4
.L_23:
        /*0088*/ 	.word	index@(_Z14amplify_kernelPKfPfffiii)
        /*008c*/ 	.word	0x0000000a


	//----- nvinfo : EIATTR_FRAME_SIZE
	.align		4
.L_24:
        /*0090*/ 	.byte	0x04, 0x11
        /*0092*/ 	.short	(.L_26 - .L_25)
	.align		4
.L_25:
        /*0094*/ 	.word	index@(_Z14amplify_kernelPKfPfffiii)
        /*0098*/ 	.word	0x00000000


	//----- nvinfo : EIATTR_REGCOUNT
	.align		4
.L_26:
        /*009c*/ 	.byte	0x04, 0x2f
        /*009e*/ 	.short	(.L_28 - .L_27)
	.align		4
.L_27:
        /*00a0*/ 	.word	index@(_Z18process_rgb_kernelPKfS0_S0_PfS1_S1_iii)
        /*00a4*/ 	.word	0x00000012


	//----- nvinfo : EIATTR_FRAME_SIZE
	.align		4
.L_28:
        /*00a8*/ 	.byte	0x04, 0x11
        /*00aa*/ 	.short	(.L_30 - .L_29)
	.align		4
.L_29:
        /*00ac*/ 	.word	index@(_Z18process_rgb_kernelPKfS0_S0_PfS1_S1_iii)
        /*00b0*/ 	.word	0x00000000


	//----- nvinfo : EIATTR_MIN_STACK_SIZE
	.align		4
.L_30:
        /*00b4*/ 	.byte	0x04, 0x12
        /*00b6*/ 	.short	(.L_32 - .L_31)
	.align		4
.L_31:
        /*00b8*/ 	.word	index@(_Z18process_rgb_kernelPKfS0_S0_PfS1_S1_iii)
        /*00bc*/ 	.word	0x00000000


	//----- nvinfo : EIATTR_MIN_STACK_SIZE
	.align		4
.L_32:
        /*00c0*/ 	.byte	0x04, 0x12
        /*00c2*/ 	.short	(.L_34 - .L_33)
	.align		4
.L_33:
        /*00c4*/ 	.word	index@(_Z14amplify_kernelPKfPfffiii)
        /*00c8*/ 	.word	0x00000000


	//----- nvinfo : EIATTR_MIN_STACK_SIZE
	.align		4
.L_34:
        /*00cc*/ 	.byte	0x04, 0x12
        /*00ce*/ 	.short	(.L_36 - .L_35)
	.align		4
.L_35:
        /*00d0*/ 	.word	index@(_Z19collapse_add_kernelPKfS0_Pfiii)
        /*00d4*/ 	.word	0x00000000


	//----- nvinfo : EIATTR_MIN_STACK_SIZE
	.align		4
.L_36:
        /*00d8*/ 	.byte	0x04, 0x12
        /*00da*/ 	.short	(.L_38 - .L_37)
	.align		4
.L_37:
        /*00dc*/ 	.word	index@(_Z22laplacian_level_kernelPKfS0_Pfiii)
        /*00e0*/ 	.word	0x00000000


	//----- nvinfo : EIATTR_MIN_STACK_SIZE
	.align		4
.L_38:
        /*00e4*/ 	.byte	0x04, 0x12
        /*00e6*/ 	.short	(.L_40 - .L_39)
	.align		4
.L_39:
        /*00e8*/ 	.word	index@(_Z15upsample_kernelPKfPfiiiiii)
        /*00ec*/ 	.word	0x00000000


	//----- nvinfo : EIATTR_MIN_STACK_SIZE
	.align		4
.L_40:
        /*00f0*/ 	.byte	0x04, 0x12
        /*00f2*/ 	.short	(.L_42 - .L_41)
	.align		4
.L_41:
        /*00f4*/ 	.word	index@(_Z17downsample_kernelPKfPfiiiiii)
        /*00f8*/ 	.word	0x00000000


	//----- nvinfo : EIATTR_MIN_STACK_SIZE
	.align		4
.L_42:
        /*00fc*/ 	.byte	0x04, 0x12
        /*00fe*/ 	.short	(.L_44 - .L_43)
	.align		4
.L_43:
        /*0100*/ 	.word	index@(_Z20gaussian_blur_kernelPKfPfiii)
        /*0104*/ 	.word	0x00000000
.L_44:


//--------------------- .nv.compat                --------------------------
	.section	.nv.compat,"",@"SHT_CUDA_COMPAT_INFO"
	.align	4
        /*0000*/ 	.byte	0x02, 0x09, 0x00, 0x00, 0x02, 0x02, 0x01, 0x00, 0x02, 0x05, 0x05, 0x00, 0x03, 0x07, 0x01, 0x01
        /*0010*/ 	.byte	0x02, 0x03, 0x00, 0x00, 0x02, 0x06, 0x01, 0x00, 0x04, 0x0b, 0x08, 0x00, 0x01, 0x00, 0x00, 0x00
        /*0020*/ 	.byte	0x00, 0x00, 0x00, 0x00


//--------------------- .nv.info._Z18process_rgb_kernelPKfS0_S0_PfS1_S1_iii --------------------------
	.section	.nv.info._Z18process_rgb_kernelPKfS0_S0_PfS1_S1_iii,"",@"SHT_CUDA_INFO"
	.sectionflags	@""
	.align	4


	//----- nvinfo : EIATTR_CUDA_API_VERSION
	.align		4
        /*0000*/ 	.byte	0x04, 0x37
        /*0002*/ 	.short	(.L_46 - .L_45)
.L_45:
        /*0004*/ 	.word	0x00000082


	//----- nvinfo : EIATTR_KPARAM_INFO
	.align		4
.L_46:
        /*0008*/ 	.byte	0x04, 0x17
        /*000a*/ 	.short	(.L_48 - .L_47)
.L_47:
        /*000c*/ 	.word	0x00000000
        /*0010*/ 	.short	0x0008
        /*0012*/ 	.short	0x0038
        /*0014*/ 	.byte	0x00, 0xf0, 0x11, 0x00


	//----- nvinfo : EIATTR_KPARAM_INFO
	.align		4
.L_48:
        /*0018*/ 	.byte	0x04, 0x17
        /*001a*/ 	.short	(.L_50 - .L_49)
.L_49:
        /*001c*/ 	.word	0x00000000
        /*0020*/ 	.short	0x0007
        /*0022*/ 	.short	0x0034
        /*0024*/ 	.byte	0x00, 0xf0, 0x11, 0x00


	//----- nvinfo : EIATTR_KPARAM_INFO
	.align		4
.L_50:
        /*0028*/ 	.byte	0x04, 0x17
        /*002a*/ 	.short	(.L_52 - .L_51)
.L_51:
        /*002c*/ 	.word	0x00000000
        /*0030*/ 	.short	0x0006
        /*0032*/ 	.short	0x0030
        /*0034*/ 	.byte	0x00, 0xf0, 0x11, 0x00


	//----- nvinfo : EIATTR_KPARAM_INFO
	.align		4
.L_52:
        /*0038*/ 	.byte	0x04, 0x17
        /*003a*/ 	.short	(.L_54 - .L_53)
.L_53:
        /*003c*/ 	.word	0x00000000
        /*0040*/ 	.short	0x0005
        /*0042*/ 	.short	0x0028
        /*0044*/ 	.byte	0x00, 0xf5, 0x21, 0x00


	//----- nvinfo : EIATTR_KPARAM_INFO
	.align		4
.L_54:
        /*0048*/ 	.byte	0x04, 0x17
        /*004a*/ 	.short	(.L_56 - .L_55)
.L_55:
        /*004c*/ 	.word	0x00000000
        /*0050*/ 	.short	0x0004
        /*0052*/ 	.short	0x0020
        /*0054*/ 	.byte	0x00, 0xf5, 0x21, 0x00


	//----- nvinfo : EIATTR_KPARAM_INFO
	.align		4
.L_56:
        /*0058*/ 	.byte	0x04, 0x17
        /*005a*/ 	.short	(.L_58 - .L_57)
.L_57:
        /*005c*/ 	.word	0x00000000
        /*0060*/ 	.short	0x0003
        /*0062*/ 	.short	0x0018
        /*0064*/ 	.byte	0x00, 0xf5, 0x21, 0x00


	//----- nvinfo : EIATTR_KPARAM_INFO
	.align		4
.L_58:
        /*0068*/ 	.byte	0x04, 0x17
        /*006a*/ 	.short	(.L_60 - .L_59)
.L_59:
        /*006c*/ 	.word	0x00000000
        /*0070*/ 	.short	0x0002
        /*0072*/ 	.short	0x0010
        /*0074*/ 	.byte	0x00, 0xf5, 0x21, 0x00


	//----- nvinfo : EIATTR_KPARAM_INFO
	.align		4
.L_60:
        /*0078*/ 	.byte	0x04, 0x17
        /*007a*/ 	.short	(.L_62 - .L_61)
.L_61:
        /*007c*/ 	.word	0x00000000
        /*0080*/ 	.short	0x0001
        /*0082*/ 	.short	0x0008
        /*0084*/ 	.byte	0x00, 0xf5, 0x21, 0x00


	//----- nvinfo : EIATTR_KPARAM_INFO
	.align		4
.L_62:
        /*0088*/ 	.byte	0x04, 0x17
        /*008a*/ 	.short	(.L_64 - .L_63)
.L_63:
        /*008c*/ 	.word	0x00000000
        /*0090*/ 	.short	0x0000
        /*0092*/ 	.short	0x0000
        /*0094*/ 	.byte	0x00, 0xf5, 0x21, 0x00


	//----- nvinfo : EIATTR_SPARSE_MMA_MASK
	.align		4
.L_64:
        /*0098*/ 	.byte	0x03, 0x50
        /*009a*/ 	.short	0x0000


	//----- nvinfo : EIATTR_MAXREG_COUNT
	.align		4
        /*009c*/ 	.byte	0x03, 0x1b
        /*009e*/ 	.short	0x00ff


	//----- nvinfo : EIATTR_MERCURY_ISA_VERSION
	.align		4
        /*00a0*/ 	.byte	0x03, 0x5f
        /*00a2*/ 	.short	0x0101


	//----- nvinfo : EIATTR_VRC_CTA_INIT_COUNT
	.align		4
        /*00a4*/ 	.byte	0x02, 0x4a
	.zero		1
	.zero		1


	//----- nvinfo : EIATTR_EXIT_INSTR_OFFSETS
	.align		4
        /*00a8*/ 	.byte	0x04, 0x1c
        /*00aa*/ 	.short	(.L_66 - .L_65)


	//   ....[0]....
.L_65:
        /*00ac*/ 	.word	0x000000c0


	//   ....[1]....
        /*00b0*/ 	.word	0x00000220


	//----- nvinfo : EIATTR_CBANK_PARAM_SIZE
	.align		4
.L_66:
        /*00b4*/ 	.byte	0x03, 0x19
        /*00b6*/ 	.short	0x003c


	//----- nvinfo : EIATTR_PARAM_CBANK
	.align		4
        /*00b8*/ 	.byte	0x04, 0x0a
        /*00ba*/ 	.short	(.L_68 - .L_67)
	.align		4
.L_67:
        /*00bc*/ 	.word	index@(.nv.constant0._Z18process_rgb_kernelPKfS0_S0_PfS1_S1_iii)
        /*00c0*/ 	.short	0x0380
        /*00c2*/ 	.short	0x003c


	//----- nvinfo : EIATTR_SW_WAR
	.align		4
.L_68:
        /*00c4*/ 	.byte	0x04, 0x36
        /*00c6*/ 	.short	(.L_70 - .L_69)
.L_69:
        /*00c8*/ 	.word	0x00000008
.L_70:


//--------------------- .nv.info._Z14amplify_kernelPKfPfffiii --------------------------
	.section	.nv.info._Z14amplify_kernelPKfPfffiii,"",@"SHT_CUDA_INFO"
	.sectionflags	@""
	.align	4


	//----- nvinfo : EIATTR_CUDA_API_VERSION
	.align		4
        /*0000*/ 	.byte	0x04, 0x37
        /*0002*/ 	.short	(.L_72 - .L_71)
.L_71:
        /*0004*/ 	.word	0x00000082


	//----- nvinfo : EIATTR_KPARAM_INFO
	.align		4
.L_72:
        /*0008*/ 	.byte	0x04, 0x17
        /*000a*/ 	.short	(.L_74 - .L_73)
.L_73:
        /*000c*/ 	.word	0x00000000
        /*0010*/ 	.short	0x0006
        /*0012*/ 	.short	0x0020
        /*0014*/ 	.byte	0x00, 0xf0, 0x11, 0x00


	//----- nvinfo : EIATTR_KPARAM_INFO
	.align		4
.L_74:
        /*0018*/ 	.byte	0x04, 0x17
        /*001a*/ 	.short	(.L_76 - .L_75)
.L_75:
        /*001c*/ 	.word	0x00000000
        /*0020*/ 	.short	0x0005
        /*0022*/ 	.short	0x001c
        /*0024*/ 	.byte	0x00, 0xf0, 0x11, 0x00


	//----- nvinfo : EIATTR_KPARAM_INFO
	.align		4
.L_76:
        /*0028*/ 	.byte	0x04, 0x17
        /*002a*/ 	.short	(.L_78 - .L_77)
.L_77:
        /*002c*/ 	.word	0x00000000
        /*0030*/ 	.short	0x0004
        /*0032*/ 	.short	0x0018
        /*0034*/ 	.byte	0x00, 0xf0, 0x11, 0x00


	//----- nvinfo : EIATTR_KPARAM_INFO
	.align		4
.L_78:
        /*0038*/ 	.byte	0x04, 0x17
        /*003a*/ 	.short	(.L_80 - .L_79)
.L_79:
        /*003c*/ 	.word	0x00000000
        /*0040*/ 	.short	0x0003
        /*0042*/ 	.short	0x0014
        /*0044*/ 	.byte	0x00, 0xf0, 0x11, 0x00


	//----- nvinfo : EIATTR_KPARAM_INFO
	.align		4
.L_80:
        /*0048*/ 	.byte	0x04, 0x17
        /*004a*/ 	.short	(.L_82 - .L_81)
.L_81:
        /*004c*/ 	.word	0x00000000
        /*0050*/ 	.short	0x0002
        /*0052*/ 	.short	0x0010
        /*0054*/ 	.byte	0x00, 0xf0, 0x11, 0x00


	//----- nvinfo : EIATTR_KPARAM_INFO
	.align		4
.L_82:
        /*0058*/ 	.byte	0x04, 0x17
        /*005a*/ 	.short	(.L_84 - .L_83)
.L_83:
        /*005c*/ 	.word	0x00000000
        /*0060*/ 	.short	0x0001
        /*0062*/ 	.short	0x0008
        /*0064*/ 	.byte	0x00, 0xf5, 0x21, 0x00


	//----- nvinfo : EIATTR_KPARAM_INFO
	.align		4
.L_84:
        /*0068*/ 	.byte	0x04, 0x17
        /*006a*/ 	.short	(.L_86 - .L_85)
.L_85:
        /*006c*/ 	.word	0x00000000
        /*0070*/ 	.short	0x0000
        /*0072*/ 	.short	0x0000
        /*0074*/ 	.byte	0x00, 0xf5, 0x21, 0x00


	//----- nvinfo : EIATTR_SPARSE_MMA_MASK
	.align		4
.L_86:
        /*0078*/ 	.byte	0x03, 0x50
        /*007a*/ 	.short	0x0000


	//----- nvinfo : EIATTR_MAXREG_COUNT
	.align		4
        /*007c*/ 	.byte	0x03, 0x1b
        /*007e*/ 	.short	0x00ff


	//----- nvinfo : EIATTR_MERCURY_ISA_VERSION
	.align		4
        /*0080*/ 	.byte	0x03, 0x5f
        /*0082*/ 	.short	0x0101


	//----- nvinfo : EIATTR_VRC_CTA_INIT_COUNT
	.align		4
        /*0084*/ 	.byte	0x02, 0x4a
	.zero		1
	.zero		1


	//----- nvinfo : EIATTR_EXIT_INSTR_OFFSETS
	.align		4
        /*0088*/ 	.byte	0x04, 0x1c
        /*008a*/ 	.short	(.L_88 - .L_87)


	//   ....[0]....
.L_87:
        /*008c*/ 	.word	0x000000c0


	//   ....[1]....
        /*0090*/ 	.word	0x00000190


	//----- nvinfo : EIATTR_CBANK_PARAM_SIZE
	.align		4
.L_88:
        /*0094*/ 	.byte	0x03, 0x19
        /*0096*/ 	.short	0x0024


	//----- nvinfo : EIATTR_PARAM_CBANK
	.align		4
        /*0098*/ 	.byte	0x04, 0x0a
        /*009a*/ 	.short	(.L_90 - .L_89)
	.align		4
.L_89:
        /*009c*/ 	.word	index@(.nv.constant0._Z14amplify_kernelPKfPfffiii)
        /*00a0*/ 	.short	0x0380
        /*00a2*/ 	.short	0x0024


	//----- nvinfo : EIATTR_SW_WAR
	.align		4
.L_90:
        /*00a4*/ 	.byte	0x04, 0x36
        /*00a6*/ 	.short	(.L_92 - .L_91)
.L_91:
        /*00a8*/ 	.word	0x00000008
.L_92:


//--------------------- .nv.info._Z19collapse_add_kernelPKfS0_Pfiii --------------------------
	.section	.nv.info._Z19collapse_add_kernelPKfS0_Pfiii,"",@"SHT_CUDA_INFO"
	.sectionflags	@""
	.align	4


	//----- nvinfo : EIATTR_CUDA_API_VERSION
	.align		4
        /*0000*/ 	.byte	0x04, 0x37
        /*0002*/ 	.short	(.L_94 - .L_93)
.L_93:
        /*0004*/ 	.word	0x00000082


	//----- nvinfo : EIATTR_KPARAM_INFO
	.align		4
.L_94:
        /*0008*/ 	.byte	0x04, 0x17
        /*000a*/ 	.short	(.L_96 - .L_95)
.L_95:
        /*000c*/ 	.word	0x00000000
        /*0010*/ 	.short	0x0005
        /*0012*/ 	.short	0x0020
        /*0014*/ 	.byte	0x00, 0xf0, 0x11, 0x00


	//----- nvinfo : EIATTR_KPARAM_INFO
	.align		4
.L_96:
        /*0018*/ 	.byte	0x04, 0x17
        /*001a*/ 	.short	(.L_98 - .L_97)
.L_97:
        /*001c*/ 	.word	0x00000000
        /*0020*/ 	.short	0x0004
        /*0022*/ 	.short	0x001c
        /*0024*/ 	.byte	0x00, 0xf0, 0x11, 0x00


	//----- nvinfo : EIATTR_KPARAM_INFO
	.align		4
.L_98:
        /*0028*/ 	.byte	0x04, 0x17
        /*002a*/ 	.short	(.L_100 - .L_99)
.L_99:
        /*002c*/ 	.word	0x00000000
        /*0030*/ 	.short	0x0003
        /*0032*/ 	.short	0x0018
        /*0034*/ 	.byte	0x00, 0xf0, 0x11, 0x00


	//----- nvinfo : EIATTR_KPARAM_INFO
	.align		4
.L_100:
        /*0038*/ 	.byte	0x04, 0x17
        /*003a*/ 	.short	(.L_102 - .L_101)
.L_101:
        /*003c*/ 	.word	0x00000000
        /*0040*/ 	.short	0x0002
        /*0042*/ 	.short	0x0010
        /*0044*/ 	.byte	0x00, 0xf5, 0x21, 0x00


	//----- nvinfo : EIATTR_KPARAM_INFO
	.align		4
.L_102:
        /*0048*/ 	.byte	0x04, 0x17
        /*004a*/ 	.short	(.L_104 - .L_103)
.L_103:
        /*004c*/ 	.word	0x00000000
        /*0050*/ 	.short	0x0001
        /*0052*/ 	.short	0x0008
        /*0054*/ 	.byte	0x00, 0xf5, 0x21, 0x00


	//----- nvinfo : EIATTR_KPARAM_INFO
	.align		4
.L_104:
        /*0058*/ 	.byte	0x04, 0x17
        /*005a*/ 	.short	(.L_106 - .L_105)
.L_105:
        /*005c*/ 	.word	0x00000000
        /*0060*/ 	.short	0x0000
        /*0062*/ 	.short	0x0000
        /*0064*/ 	.byte	0x00, 0xf5, 0x21, 0x00


	//----- nvinfo : EIATTR_SPARSE_MMA_MASK
	.align		4
.L_106:
        /*0068*/ 	.byte	0x03, 0x50
        /*006a*/ 	.short	0x0000


	//----- nvinfo : EIATTR_MAXREG_COUNT
	.align		4
        /*006c*/ 	.byte	0x03, 0x1b
        /*006e*/ 	.short	0x00ff


	//----- nvinfo : EIATTR_MERCURY_ISA_VERSION
	.align		4
        /*0070*/ 	.byte	0x03, 0x5f
        /*0072*/ 	.short	0x0101


	//----- nvinfo : EIATTR_VRC_CTA_INIT_COUNT
	.align		4
        /*0074*/ 	.byte	0x02, 0x4a
	.zero		1
	.zero		1


	//----- nvinfo : EIATTR_EXIT_INSTR_OFFSETS
	.align		4
        /*0078*/ 	.byte	0x04, 0x1c
        /*007a*/ 	.short	(.L_108 - .L_107)


	//   ....[0]....
.L_107:
        /*007c*/ 	.word	0x000000c0


	//   ....[1]....
        /*0080*/ 	.word	0x000001a0


	//----- nvinfo : EIATTR_CBANK_PARAM_SIZE
	.align		4
.L_108:
        /*0084*/ 	.byte	0x03, 0x19
        /*0086*/ 	.short	0x0024


	//----- nvinfo : EIATTR_PARAM_CBANK
	.align		4
        /*0088*/ 	.byte	0x04, 0x0a
        /*008a*/ 	.short	(.L_110 - .L_109)
	.align		4
.L_109:
        /*008c*/ 	.word	index@(.nv.constant0._Z19collapse_add_kernelPKfS0_Pfiii)
        /*0090*/ 	.short	0x0380
        /*0092*/ 	.short	0x0024


	//----- nvinfo : EIATTR_SW_WAR
	.align		4
.L_110:
        /*0094*/ 	.byte	0x04, 0x36
        /*0096*/ 	.short	(.L_112 - .L_111)
.L_111:
        /*0098*/ 	.word	0x00000008
.L_112:


//--------------------- .nv.info._Z22laplacian_level_kernelPKfS0_Pfiii --------------------------
	.section	.nv.info._Z22laplacian_level_kernelPKfS0_Pfiii,"",@"SHT_CUDA_INFO"
	.sectionflags	@""
	.align	4


	//----- nvinfo : EIATTR_CUDA_API_VERSION
	.align		4
        /*0000*/ 	.byte	0x04, 0x37
        /*0002*/ 	.short	(.L_114 - .L_113)
.L_113:
        /*0004*/ 	.word	0x00000082


	//----- nvinfo : EIATTR_KPARAM_INFO
	.align		4
.L_114:
        /*0008*/ 	.byte	0x04, 0x17
        /*000a*/ 	.short	(.L_116 - .L_115)
.L_115:
        /*000c*/ 	.word	0x00000000
        /*0010*/ 	.short	0x0005
        /*0012*/ 	.short	0x0020
        /*0014*/ 	.byte	0x00, 0xf0, 0x11, 0x00


	//----- nvinfo : EIATTR_KPARAM_INFO
	.align		4
.L_116:
        /*0018*/ 	.byte	0x04, 0x17
        /*001a*/ 	.short	(.L_118 - .L_117)
.L_117:
        /*001c*/ 	.word	0x00000000
        /*0020*/ 	.short	0x0004
        /*0022*/ 	.short	0x001c
        /*0024*/ 	.byte	0x00, 0xf0, 0x11, 0x00


	//----- nvinfo : EIATTR_KPARAM_INFO
	.align		4
.L_118:
        /*0028*/ 	.byte	0x04, 0x17
        /*002a*/ 	.short	(.L_120 - .L_119)
.L_119:
        /*002c*/ 	.word	0x00000000
        /*0030*/ 	.short	0x0003
        /*0032*/ 	.short	0x0018
        /*0034*/ 	.byte	0x00, 0xf0, 0x11, 0x00


	//----- nvinfo : EIATTR_KPARAM_INFO
	.align		4
.L_120:
        /*0038*/ 	.byte	0x04, 0x17
        /*003a*/ 	.short	(.L_122 - .L_121)
.L_121:
        /*003c*/ 	.word	0x00000000
        /*0040*/ 	.short	0x0002
        /*0042*/ 	.short	0x0010
        /*0044*/ 	.byte	0x00, 0xf5, 0x21, 0x00


	//----- nvinfo : EIATTR_KPARAM_INFO
	.align		4
.L_122:
        /*0048*/ 	.byte	0x04, 0x17
        /*004a*/ 	.short	(.L_124 - .L_123)
.L_123:
        /*004c*/ 	.word	0x00000000
        /*0050*/ 	.short	0x0001
        /*0052*/ 	.short	0x0008
        /*0054*/ 	.byte	0x00, 0xf5, 0x21, 0x00


	//----- nvinfo : EIATTR_KPARAM_INFO
	.align		4
.L_124:
        /*0058*/ 	.byte	0x04, 0x17
        /*005a*/ 	.short	(.L_126 - .L_125)
.L_125:
        /*005c*/ 	.word	0x00000000
        /*0060*/ 	.short	0x0000
        /*0062*/ 	.short	0x0000
        /*0064*/ 	.byte	0x00, 0xf5, 0x21, 0x00


	//----- nvinfo : EIATTR_SPARSE_MMA_MASK
	.align		4
.L_126:
        /*0068*/ 	.byte	0x03, 0x50
        /*006a*/ 	.short	0x0000


	//----- nvinfo : EIATTR_MAXREG_COUNT
	.align		4
        /*006c*/ 	.byte	0x03, 0x1b
        /*006e*/ 	.short	0x00ff


	//----- nvinfo : EIATTR_MERCURY_ISA_VERSION
	.align		4
        /*0070*/ 	.byte	0x03, 0x5f
        /*0072*/ 	.short	0x0101


	//----- nvinfo : EIATTR_VRC_CTA_INIT_COUNT
	.align		4
        /*0074*/ 	.byte	0x02, 0x4a
	.zero		1
	.zero		1


	//----- nvinfo : EIATTR_EXIT_INSTR_OFFSETS
	.align		4
        /*0078*/ 	.byte	0x04, 0x1c
        /*007a*/ 	.short	(.L_128 - .L_127)


	//   ....[0]....
.L_127:
        /*007c*/ 	.word	0x000000c0


	//   ....[1]....
        /*0080*/ 	.word	0x000001a0


	//----- nvinfo : EIATTR_CBANK_PARAM_SIZE
	.align		4
.L_128:
        /*0084*/ 	.byte	0x03, 0x19
        /*0086*/ 	.short	0x0024


	//----- nvinfo : EIATTR_PARAM_CBANK
	.align		4
        /*0088*/ 	.byte	0x04, 0x0a
        /*008a*/ 	.short	(.L_130 - .L_129)
	.align		4
.L_129:
        /*008c*/ 	.word	index@(.nv.constant0._Z22laplacian_level_kernelPKfS0_Pfiii)
        /*0090*/ 	.short	0x0380
        /*0092*/ 	.short	0x0024


	//----- nvinfo : EIATTR_SW_WAR
	.align		4
.L_130:
        /*0094*/ 	.byte	0x04, 0x36
        /*0096*/ 	.short	(.L_132 - .L_131)
.L_131:
        /*0098*/ 	.word	0x00000008
.L_132:


//--------------------- .nv.info._Z15upsample_kernelPKfPfiiiiii --------------------------
	.section	.nv.info._Z15upsample_kernelPKfPfiiiiii,"",@"SHT_CUDA_INFO"
	.sectionflags	@""
	.align	4


	//----- nvinfo : EIATTR_CUDA_API_VERSION
	.align		4
        /*0000*/ 	.byte	0x04, 0x37
        /*0002*/ 	.short	(.L_134 - .L_133)
.L_133:
        /*0004*/ 	.word	0x00000082


	//----- nvinfo : EIATTR_KPARAM_INFO
	.align		4
.L_134:
        /*0008*/ 	.byte	0x04, 0x17
        /*000a*/ 	.short	(.L_136 - .L_135)
.L_135:
        /*000c*/ 	.word	0x00000000
        /*0010*/ 	.short	0x0007
        /*0012*/ 	.short	0x0024
        /*0014*/ 	.byte	0x00, 0xf0, 0x11, 0x00


	//----- nvinfo : EIATTR_KPARAM_INFO
	.align		4
.L_136:
        /*0018*/ 	.byte	0x04, 0x17
        /*001a*/ 	.short	(.L_138 - .L_137)
.L_137:
        /*001c*/ 	.word	0x00000000
        /*0020*/ 	.short	0x0006
        /*0022*/ 	.short	0x0020
        /*0024*/ 	.byte	0x00, 0xf0, 0x11, 0x00


	//----- nvinfo : EIATTR_KPARAM_INFO
	.align		4
.L_138:
        /*0028*/ 	.byte	0x04, 0x17
        /*002a*/ 	.short	(.L_140 - .L_139)
.L_139:
        /*002c*/ 	.word	0x00000000
        /*0030*/ 	.short	0x0005
        /*0032*/ 	.short	0x001c
        /*0034*/ 	.byte	0x00, 0xf0, 0x11, 0x00


	//----- nvinfo : EIATTR_KPARAM_INFO
	.align		4
.L_140:
        /*0038*/ 	.byte	0x04, 0x17
        /*003a*/ 	.short	(.L_142 - .L_141)
.L_141:
        /*003c*/ 	.word	0x00000000
        /*0040*/ 	.short	0x0004
        /*0042*/ 	.short	0x0018
        /*0044*/ 	.byte	0x00, 0xf0, 0x11, 0x00


	//----- nvinfo : EIATTR_KPARAM_INFO
	.align		4
.L_142:
        /*0048*/ 	.byte	0x04, 0x17
        /*004a*/ 	.short	(.L_144 - .L_143)
.L_143:
        /*004c*/ 	.word	0x00000000
        /*0050*/ 	.short	0x0003
        /*0052*/ 	.short	0x0014
        /*0054*/ 	.byte	0x00, 0xf0, 0x11, 0x00


	//----- nvinfo : EIATTR_KPARAM_INFO
	.align		4
.L_144:
        /*0058*/ 	.byte	0x04, 0x17
        /*005a*/ 	.short	(.L_146 - .L_145)
.L_145:
        /*005c*/ 	.word	0x00000000
        /*0060*/ 	.short	0x0002
        /*0062*/ 	.short	0x0010
        /*0064*/ 	.byte	0x00, 0xf0, 0x11, 0x00


	//----- nvinfo : EIATTR_KPARAM_INFO
	.align		4
.L_146:
        /*0068*/ 	.byte	0x04, 0x17
        /*006a*/ 	.short	(.L_148 - .L_147)
.L_147:
        /*006c*/ 	.word	0x00000000
        /*0070*/ 	.short	0x0001
        /*0072*/ 	.short	0x0008
        /*0074*/ 	.byte	0x00, 0xf5, 0x21, 0x00


	//----- nvinfo : EIATTR_KPARAM_INFO
	.align		4
.L_148:
        /*0078*/ 	.byte	0x04, 0x17
        /*007a*/ 	.short	(.L_150 - .L_149)
.L_149:
        /*007c*/ 	.word	0x00000000
        /*0080*/ 	.short	0x0000
        /*0082*/ 	.short	0x0000
        /*0084*/ 	.byte	0x00, 0xf5, 0x21, 0x00


	//----- nvinfo : EIATTR_SPARSE_MMA_MASK
	.align		4
.L_150:
        /*0088*/ 	.byte	0x03, 0x50
        /*008a*/ 	.short	0x0000


	//----- nvinfo : EIATTR_MAXREG_COUNT
	.align		4
        /*008c*/ 	.byte	0x03, 0x1b
        /*008e*/ 	.short	0x00ff


	//----- nvinfo : EIATTR_MERCURY_ISA_VERSION
	.align		4
        /*0090*/ 	.byte	0x03, 0x5f
        /*0092*/ 	.short	0x0101


	//----- nvinfo : EIATTR_VRC_CTA_INIT_COUNT
	.align		4
        /*0094*/ 	.byte	0x02, 0x4a
	.zero		1
	.zero		1


	//----- nvinfo : EIATTR_EXIT_INSTR_OFFSETS
	.align		4
        /*0098*/ 	.byte	0x04, 0x1c
        /*009a*/ 	.short	(.L_152 - .L_151)


	//   ....[0]....
.L_151:
        /*009c*/ 	.word	0x000000c0


	//   ....[1]....
        /*00a0*/ 	.word	0x000003a0


	//----- nvinfo : EIATTR_CBANK_PARAM_SIZE
	.align		4
.L_152:
        /*00a4*/ 	.byte	0x03, 0x19
        /*00a6*/ 	.short	0x0028


	//----- nvinfo : EIATTR_PARAM_CBANK
	.align		4
        /*00a8*/ 	.byte	0x04, 0x0a
        /*00aa*/ 	.short	(.L_154 - .L_153)
	.align		4
.L_153:
        /*00ac*/ 	.word	index@(.nv.constant0._Z15upsample_kernelPKfPfiiiiii)
        /*00b0*/ 	.short	0x0380
        /*00b2*/ 	.short	0x0028


	//----- nvinfo : EIATTR_SW_WAR
	.align		4
.L_154:
        /*00b4*/ 	.byte	0x04, 0x36
        /*00b6*/ 	.short	(.L_156 - .L_155)
.L_155:
        /*00b8*/ 	.word	0x00000008
.L_156:


//--------------------- .nv.info._Z17downsample_kernelPKfPfiiiiii --------------------------
	.section	.nv.info._Z17downsample_kernelPKfPfiiiiii,"",@"SHT_CUDA_INFO"
	.sectionflags	@""
	.align	4


	//----- nvinfo : EIATTR_CUDA_API_VERSION
	.align		4
        /*0000*/ 	.byte	0x04, 0x37
        /*0002*/ 	.short	(.L_158 - .L_157)
.L_157:
        /*0004*/ 	.word	0x00000082


	//----- nvinfo : EIATTR_KPARAM_INFO
	.align		4
.L_158:
        /*0008*/ 	.byte	0x04, 0x17
        /*000a*/ 	.short	(.L_160 - .L_159)
.L_159:
        /*000c*/ 	.word	0x00000000
        /*0010*/ 	.short	0x0007
        /*0012*/ 	.short	0x0024
        /*0014*/ 	.byte	0x00, 0xf0, 0x11, 0x00


	//----- nvinfo : EIATTR_KPARAM_INFO
	.align		4
.L_160:
        /*0018*/ 	.byte	0x04, 0x17
        /*001a*/ 	.short	(.L_162 - .L_161)
.L_161:
        /*001c*/ 	.word	0x00000000
        /*0020*/ 	.short	0x0006
        /*0022*/ 	.short	0x0020
        /*0024*/ 	.byte	0x00, 0xf0, 0x11, 0x00


	//----- nvinfo : EIATTR_KPARAM_INFO
	.align		4
.L_162:
        /*0028*/ 	.byte	0x04, 0x17
        /*002a*/ 	.short	(.L_164 - .L_163)
.L_163:
        /*002c*/ 	.word	0x00000000
        /*0030*/ 	.short	0x0005
        /*0032*/ 	.short	0x001c
        /*0034*/ 	.byte	0x00, 0xf0, 0x11, 0x00


	//----- nvinfo : EIATTR_KPARAM_INFO
	.align		4
.L_164:
        /*0038*/ 	.byte	0x04, 0x17
        /*003a*/ 	.short	(.L_166 - .L_165)
.L_165:
        /*003c*/ 	.word	0x00000000
        /*0040*/ 	.short	0x0004
        /*0042*/ 	.short	0x0018
        /*0044*/ 	.byte	0x00, 0xf0, 0x11, 0x00


	//----- nvinfo : EIATTR_KPARAM_INFO
	.align		4
.L_166:
        /*0048*/ 	.byte	0x04, 0x17
        /*004a*/ 	.short	(.L_168 - .L_167)
.L_167:
        /*004c*/ 	.word	0x00000000
        /*0050*/ 	.short	0x0003
        /*0052*/ 	.short	0x0014
        /*0054*/ 	.byte	0x00, 0xf0, 0x11, 0x00


	//----- nvinfo : EIATTR_KPARAM_INFO
	.align		4
.L_168:
        /*0058*/ 	.byte	0x04, 0x17
        /*005a*/ 	.short	(.L_170 - .L_169)
.L_169:
        /*005c*/ 	.word	0x00000000
        /*0060*/ 	.short	0x0002
        /*0062*/ 	.short	0x0010
        /*0064*/ 	.byte	0x00, 0xf0, 0x11, 0x00


	//----- nvinfo : EIATTR_KPARAM_INFO
	.align		4
.L_170:
        /*0068*/ 	.byte	0x04, 0x17
        /*006a*/ 	.short	(.L_172 - .L_171)
.L_171:
        /*006c*/ 	.word	0x00000000
        /*0070*/ 	.short	0x0001
        /*0072*/ 	.short	0x0008
        /*0074*/ 	.byte	0x00, 0xf5, 0x21, 0x00


	//----- nvinfo : EIATTR_KPARAM_INFO
	.align		4
.L_172:
        /*0078*/ 	.byte	0x04, 0x17
        /*007a*/ 	.short	(.L_174 - .L_173)
.L_173:
        /*007c*/ 	.word	0x00000000
        /*0080*/ 	.short	0x0000
        /*0082*/ 	.short	0x0000
        /*0084*/ 	.byte	0x00, 0xf5, 0x21, 0x00


	//----- nvinfo : EIATTR_SPARSE_MMA_MASK
	.align		4
.L_174:
        /*0088*/ 	.byte	0x03, 0x50
        /*008a*/ 	.short	0x0000


	//----- nvinfo : EIATTR_MAXREG_COUNT
	.align		4
        /*008c*/ 	.byte	0x03, 0x1b
        /*008e*/ 	.short	0x00ff


	//----- nvinfo : EIATTR_MERCURY_ISA_VERSION
	.align		4
        /*0090*/ 	.byte	0x03, 0x5f
        /*0092*/ 	.short	0x0101


	//----- nvinfo : EIATTR_VRC_CTA_INIT_COUNT
	.align		4
        /*0094*/ 	.byte	0x02, 0x4a
	.zero		1
	.zero		1


	//----- nvinfo : EIATTR_EXIT_INSTR_OFFSETS
	.align		4
        /*0098*/ 	.byte	0x04, 0x1c
        /*009a*/ 	.short	(.L_176 - .L_175)


	//   ....[0]....
.L_175:
        /*009c*/ 	.word	0x000000c0


	//   ....[1]....
        /*00a0*/ 	.word	0x000001c0


	//----- nvinfo : EIATTR_CBANK_PARAM_SIZE
	.align		4
.L_176:
        /*00a4*/ 	.byte	0x03, 0x19
        /*00a6*/ 	.short	0x0028


	//----- nvinfo : EIATTR_PARAM_CBANK
	.align		4
        /*00a8*/ 	.byte	0x04, 0x0a
        /*00aa*/ 	.short	(.L_178 - .L_177)
	.align		4
.L_177:
        /*00ac*/ 	.word	index@(.nv.constant0._Z17downsample_kernelPKfPfiiiiii)
        /*00b0*/ 	.short	0x0380
        /*00b2*/ 	.short	0x0028


	//----- nvinfo : EIATTR_SW_WAR
	.align		4
.L_178:
        /*00b4*/ 	.byte	0x04, 0x36
        /*00b6*/ 	.short	(.L_180 - .L_179)
.L_179:
        /*00b8*/ 	.word	0x00000008
.L_180:


//--------------------- .nv.info._Z20gaussian_blur_kernelPKfPfiii --------------------------
	.section	.nv.info._Z20gaussian_blur_kernelPKfPfiii,"",@"SHT_CUDA_INFO"
	.sectionflags	@""
	.align	4


	//----- nvinfo : EIATTR_CUDA_API_VERSION
	.align		4
        /*0000*/ 	.byte	0x04, 0x37
        /*0002*/ 	.short	(.L_182 - .L_181)
.L_181:
        /*0004*/ 	.word	0x00000082


	//----- nvinfo : EIATTR_KPARAM_INFO
	.align		4
.L_182:
        /*0008*/ 	.byte	0x04, 0x17
        /*000a*/ 	.short	(.L_184 - .L_183)
.L_183:
        /*000c*/ 	.word	0x00000000
        /*0010*/ 	.short	0x0004
        /*0012*/ 	.short	0x0018
        /*0014*/ 	.byte	0x00, 0xf0, 0x11, 0x00


	//----- nvinfo : EIATTR_KPARAM_INFO
	.align		4
.L_184:
        /*0018*/ 	.byte	0x04, 0x17
        /*001a*/ 	.short	(.L_186 - .L_185)
.L_185:
        /*001c*/ 	.word	0x00000000
        /*0020*/ 	.short	0x0003
        /*0022*/ 	.short	0x0014
        /*0024*/ 	.byte	0x00, 0xf0, 0x11, 0x00


	//----- nvinfo : EIATTR_KPARAM_INFO
	.align		4
.L_186:
        /*0028*/ 	.byte	0x04, 0x17
        /*002a*/ 	.short	(.L_188 - .L_187)
.L_187:
        /*002c*/ 	.word	0x00000000
        /*0030*/ 	.short	0x0002
        /*0032*/ 	.short	0x0010
        /*0034*/ 	.byte	0x00, 0xf0, 0x11, 0x00


	//----- nvinfo : EIATTR_KPARAM_INFO
	.align		4
.L_188:
        /*0038*/ 	.byte	0x04, 0x17
        /*003a*/ 	.short	(.L_190 - .L_189)
.L_189:
        /*003c*/ 	.word	0x00000000
        /*0040*/ 	.short	0x0001
        /*0042*/ 	.short	0x0008
        /*0044*/ 	.byte	0x00, 0xf5, 0x21, 0x00


	//----- nvinfo : EIATTR_KPARAM_INFO
	.align		4
.L_190:
        /*0048*/ 	.byte	0x04, 0x17
        /*004a*/ 	.short	(.L_192 - .L_191)
.L_191:
        /*004c*/ 	.word	0x00000000
        /*0050*/ 	.short	0x0000
        /*0052*/ 	.short	0x0000
        /*0054*/ 	.byte	0x00, 0xf5, 0x21, 0x00


	//----- nvinfo : EIATTR_SPARSE_MMA_MASK
	.align		4
.L_192:
        /*0058*/ 	.byte	0x03, 0x50
        /*005a*/ 	.short	0x0000


	//----- nvinfo : EIATTR_MAXREG_COUNT
	.align		4
        /*005c*/ 	.byte	0x03, 0x1b
        /*005e*/ 	.short	0x00ff


	//----- nvinfo : EIATTR_NUM_BARRIERS
	.align		4
        /*0060*/ 	.byte	0x02, 0x4c
        /*0062*/ 	.byte	0x01
	.zero		1


	//----- nvinfo : EIATTR_MERCURY_ISA_VERSION
	.align		4
        /*0064*/ 	.byte	0x03, 0x5f
        /*0066*/ 	.short	0x0101


	//----- nvinfo : EIATTR_VRC_CTA_INIT_COUNT
	.align		4
        /*0068*/ 	.byte	0x02, 0x4a
	.zero		1
	.zero		1


	//----- nvinfo : EIATTR_EXIT_INSTR_OFFSETS
	.align		4
        /*006c*/ 	.byte	0x04, 0x1c
        /*006e*/ 	.short	(.L_194 - .L_193)


	//   ....[0]....
.L_193:
        /*0070*/ 	.word	0x00000a50


	//   ....[1]....
        /*0074*/ 	.word	0x00000ea0


	//----- nvinfo : EIATTR_CRS_STACK_SIZE
	.align		4
.L_194:
        /*0078*/ 	.byte	0x04, 0x1e
        /*007a*/ 	.short	(.L_196 - .L_195)
.L_195:
        /*007c*/ 	.word	0x00000000


	//----- nvinfo : EIATTR_CBANK_PARAM_SIZE
	.align		4
.L_196:
        /*0080*/ 	.byte	0x03, 0x19
        /*0082*/ 	.short	0x001c


	//----- nvinfo : EIATTR_PARAM_CBANK
	.align		4
        /*0084*/ 	.byte	0x04, 0x0a
        /*0086*/ 	.short	(.L_198 - .L_197)
	.align		4
.L_197:
        /*0088*/ 	.word	index@(.nv.constant0._Z20gaussian_blur_kernelPKfPfiii)
        /*008c*/ 	.short	0x0380
        /*008e*/ 	.short	0x001c


	//----- nvinfo : EIATTR_SW_WAR
	.align		4
.L_198:
        /*0090*/ 	.byte	0x04, 0x36
        /*0092*/ 	.short	(.L_200 - .L_199)
.L_199:
        /*0094*/ 	.word	0x00000008
.L_200:


//--------------------- .nv.callgraph             --------------------------
	.section	.nv.callgraph,"",@"SHT_CUDA_CALLGRAPH"
	.align	4
	.sectionentsize	8
	.align		4
        /*0000*/ 	.word	0x00000000
	.align		4
        /*0004*/ 	.word	0xffffffff
	.align		4
        /*0008*/ 	.word	0x00000000
	.align		4
        /*000c*/ 	.word	0xfffffffe
	.align		4
        /*0010*/ 	.word	0x00000000
	.align		4
        /*0014*/ 	.word	0xfffffffd
	.align		4
        /*0018*/ 	.word	0x00000000
	.align		4
        /*001c*/ 	.word	0xfffffffc


//--------------------- .nv.constant3             --------------------------
	.section	.nv.constant3,"a",@progbits
	.align	4
.nv.constant3:
	.type		d_gaussian_kernel,@object
	.size		d_gaussian_kernel,(.L_0 - d_gaussian_kernel)
d_gaussian_kernel:
        /*0000*/ 	.byte	0x38, 0xbe, 0x76, 0x3b, 0x40, 0x12, 0x76, 0x3c, 0x71, 0xe7, 0xc2, 0x3c, 0x40, 0x12, 0x76, 0x3c
        /*0010*/ 	.byte	0x38, 0xbe, 0x76, 0x3b, 0x40, 0x12, 0x76, 0x3c, 0x49, 0x66, 0x75, 0x3d, 0x9a, 0x5e, 0xc2, 0x3d
        /*0020*/ 	.byte	0x49, 0x66, 0x75, 0x3d, 0x40, 0x12, 0x76, 0x3c, 0x71, 0xe7, 0xc2, 0x3c, 0x9a, 0x5e, 0xc2, 0x3d
        /*0030*/ 	.byte	0x41, 0xf3, 0x19, 0x3e, 0x9a, 0x5e, 0xc2, 0x3d, 0x71, 0xe7, 0xc2, 0x3c, 0x40, 0x12, 0x76, 0x3c
        /*0040*/ 	.byte	0x49, 0x66, 0x75, 0x3d, 0x9a, 0x5e, 0xc2, 0x3d, 0x49, 0x66, 0x75, 0x3d, 0x40, 0x12, 0x76, 0x3c
        /*0050*/ 	.byte	0x38, 0xbe, 0x76, 0x3b, 0x40, 0x12, 0x76, 0x3c, 0x71, 0xe7, 0xc2, 0x3c, 0x40, 0x12, 0x76, 0x3c
        /*0060*/ 	.byte	0x38, 0xbe, 0x76, 0x3b
.L_0:


//--------------------- .text._Z18process_rgb_kernelPKfS0_S0_PfS1_S1_iii --------------------------
	.section	.text._Z18process_rgb_kernelPKfS0_S0_PfS1_S1_iii,"ax",@progbits
	.align	128
        .global         _Z18process_rgb_kernelPKfS0_S0_PfS1_S1_iii
        .type           _Z18process_rgb_kernelPKfS0_S0_PfS1_S1_iii,@function
        .size           _Z18process_rgb_kernelPKfS0_S0_PfS1_S1_iii,(.L_x_17 - _Z18process_rgb_kernelPKfS0_S0_PfS1_S1_iii)
        .other          _Z18process_rgb_kernelPKfS0_S0_PfS1_S1_iii,@"STO_CUDA_ENTRY STV_DEFAULT"
_Z18process_rgb_kernelPKfS0_S0_PfS1_S1_iii:
.text._Z18process_rgb_kernelPKfS0_S0_PfS1_S1_iii:
[----:B------:R-:W-:Y:S01]  /*0000*/  LDC R1, c[0x0][0x37c] ;  /* 0x0000df00ff017b82 */ /* 0x000fe20000000800 */
[----:B------:R-:W0:Y:S07]  /*0010*/  S2R R2, SR_TID.Y ;  /* 0x0000000000027919 */ /* 0x000e2e0000002200 */
[----:B------:R-:W1:Y:S01]  /*0020*/  LDC R0, c[0x0][0x360] ;  /* 0x0000d800ff007b82 */ /* 0x000e620000000800 */
[----:B------:R-:W2:Y:S01]  /*0030*/  LDCU.64 UR6, c[0x0][0x3b0] ;  /* 0x00007600ff0677ac */ /* 0x000ea20008000a00 */
[----:B------:R-:W1:Y:S06]  /*0040*/  S2R R3, SR_TID.X ;  /* 0x0000000000037919 */ /* 0x000e6c0000002100 */
[----:B------:R-:W0:Y:S08]  /*0050*/  S2UR UR5, SR_CTAID.Y ;  /* 0x00000000000579c3 */ /* 0x000e300000002600 */
[----:B------:R-:W0:Y:S08]  /*0060*/  LDC R5, c[0x0][0x364] ;  /* 0x0000d900ff057b82 */ /* 0x000e300000000800 */
[----:B------:R-:W1:Y:S01]  /*0070*/  S2UR UR4, SR_CTAID.X ;  /* 0x00000000000479c3 */ /* 0x000e620000002500 */
[----:B0-----:R-:W-:-:S05]  /*0080*/  IMAD R5, R5, UR5, R2 ;  /* 0x0000000505057c24 */ /* 0x001fca000f8e0202 */
[----:B--2---:R-:W-:Y:S01]  /*0090*/  ISETP.GE.AND P0, PT, R5, UR7, PT ;  /* 0x0000000705007c0c */ /* 0x004fe2000bf06270 */
[----:B-1----:R-:W-:-:S05]  /*00a0*/  IMAD R0, R0, UR4, R3 ;  /* 0x0000000400007c24 */ /* 0x002fca000f8e0203 */
[----:B------:R-:W-:-:S13]  /*00b0*/  ISETP.GE.OR P0, PT, R0, UR6, P0 ;  /* 0x0000000600007c0c */ /* 0x000fda0008706670 */
[----:B------:R-:W-:Y:S05]  /*00c0*/  @P0 EXIT ;  /* 0x000000000000094d */ /* 0x000fea0003800000 */
[----:B------:R-:W0:Y:S01]  /*00d0*/  LDC.64 R2, c[0x0][0x380] ;  /* 0x0000e000ff027b82 */ /* 0x000e220000000a00 */
[----:B------:R-:W1:Y:S01]  /*00e0*/  LDCU UR6, c[0x0][0x3b8] ;  /* 0x00007700ff0677ac */ /* 0x000e620008000800 */
[----:B------:R-:W2:Y:S06]  /*00f0*/  LDCU.64 UR4, c[0x0][0x358] ;  /* 0x00006b00ff0477ac */ /* 0x000eac0008000a00 */
[----:B------:R-:W3:Y:S08]  /*0100*/  LDC.64 R6, c[0x0][0x388] ;  /* 0x0000e200ff067b82 */ /* 0x000ef00000000a00 */
[----:B------:R-:W4:Y:S01]  /*0110*/  LDC.64 R10, c[0x0][0x390] ;  /* 0x0000e400ff0a7b82 */ /* 0x000f220000000a00 */
[----:B-1----:R-:W-:-:S04]  /*0120*/  IMAD R15, R5, UR6, R0 ;  /* 0x00000006050f7c24 */ /* 0x002fc8000f8e0200 */
[----:B0-----:R-:W-:-:S03]  /*0130*/  IMAD.WIDE R2, R15, 0x4, R2 ;  /* 0x000000040f027825 */ /* 0x001fc600078e0202 */
[----:B------:R-:W0:Y:S03]  /*0140*/  LDC.64 R4, c[0x0][0x398] ;  /* 0x0000e600ff047b82 */ /* 0x000e260000000a00 */
[----:B--2---:R-:W2:Y:S01]  /*0150*/  LDG.E.CONSTANT R3, desc[UR4][R2.64] ;  /* 0x0000000402037981 */ /* 0x004ea2000c1e9900 */
[----:B---3--:R-:W-:-:S04]  /*0160*/  IMAD.WIDE R6, R15, 0x4, R6 ;  /* 0x000000040f067825 */ /* 0x008fc800078e0206 */
[----:B------:R-:W1:Y:S02]  /*0170*/  LDC.64 R8, c[0x0][0x3a0] ;  /* 0x0000e800ff087b82 */ /* 0x000e640000000a00 */
[----:B------:R-:W3:Y:S01]  /*0180*/  LDG.E.CONSTANT R7, desc[UR4][R6.64] ;  /* 0x0000000406077981 */ /* 0x000ee2000c1e9900 */
[----:B----4-:R-:W-:-:S05]  /*0190*/  IMAD.WIDE R10, R15, 0x4, R10 ;  /* 0x000000040f0a7825 */ /* 0x010fca00078e020a */
[----:B------:R-:W4:Y:S01]  /*01a0*/  LDC.64 R12, c[0x0][0x3a8] ;  /* 0x0000ea00ff0c7b82 */ /* 0x000f220000000a00 */
[----:B------:R-:W5:Y:S01]  /*01b0*/  LDG.E.CONSTANT R11, desc[UR4][R10.64] ;  /* 0x000000040a0b7981 */ /* 0x000f62000c1e9900 */
[----:B0-----:R-:W-:-:S04]  /*01c0*/  IMAD.WIDE R4, R15, 0x4, R4 ;  /* 0x000000040f047825 */ /* 0x001fc800078e0204 */
[----:B-1----:R-:W-:-:S04]  /*01d0*/  IMAD.WIDE R8, R15, 0x4, R8 ;  /* 0x000000040f087825 */ /* 0x002fc800078e0208 */
[----:B----4-:R-:W-:Y:S01]  /*01e0*/  IMAD.WIDE R12, R15, 0x4, R12 ;  /* 0x000000040f0c7825 */ /* 0x010fe200078e020c */
[----:B--2---:R-:W-:Y:S04]  /*01f0*/  STG.E desc[UR4][R4.64], R3 ;  /* 0x0000000304007986 */ /* 0x004fe8000c101904 */
[----:B---3--:R-:W-:Y:S04]  /*0200*/  STG.E desc[UR4][R8.64], R7 ;  /* 0x0000000708007986 */ /* 0x008fe8000c101904 */
[----:B-----5:R-:W-:Y:S01]  /*0210*/  STG.E desc[UR4][R12.64], R11 ;  /* 0x0000000b0c007986 */ /* 0x020fe2000c101904 */
[----:B------:R-:W-:Y:S05]  /*0220*/  EXIT ;  /* 0x000000000000794d */ /* 0x000fea0003800000 */
.L_x_0:
[----:B------:R-:W-:-:S00]  /*0230*/  BRA `(.L_x_0) ;  /* 0xfffffffc00fc7947 */ /* 0x000fc0000383ffff */
[----:B------:R-:W-:-:S00]  /*0240*/  NOP ;  /* 0x0000000000007918 */ /* 0x000fc00000000000 */
        /* <DEDUP_REMOVED lines=11> */
.L_x_17:


//--------------------- .text._Z14amplify_kernelPKfPfffiii --------------------------
	.section	.text._Z14amplify_kernelPKfPfffiii,"ax",@progbits
	.align	128
        .global         _Z14amplify_kernelPKfPfffiii
        .type           _Z14amplify_kernelPKfPfffiii,@function
        .size           _Z14amplify_kernelPKfPfffiii,(.L_x_18 - _Z14amplify_kernelPKfPfffiii)
        .other          _Z14amplify_kernelPKfPfffiii,@"STO_CUDA_ENTRY STV_DEFAULT"
_Z14amplify_kernelPKfPfffiii:
.text._Z14amplify_kernelPKfPfffiii:
        /* <DEDUP_REMOVED lines=15> */
[----:B------:R-:W2:Y:S01]  /*00f0*/  LDCU.64 UR4, c[0x0][0x358] ;  /* 0x00006b00ff0477ac */ /* 0x000ea20008000a00 */
[----:B-1----:R-:W-:Y:S01]  /*0100*/  IMAD R7, R5, UR6, R0 ;  /* 0x0000000605077c24 */ /* 0x002fe2000f8e0200 */
[----:B------:R-:W1:Y:S04]  /*0110*/  LDCU.64 UR6, c[0x0][0x390] ;  /* 0x00007200ff0677ac */ /* 0x000e680008000a00 */
[----:B------:R-:W3:Y:S01]  /*0120*/  LDC.64 R4, c[0x0][0x388] ;  /* 0x0000e200ff047b82 */ /* 0x000ee20000000a00 */
[----:B0-----:R-:W-:-:S06]  /*0130*/  IMAD.WIDE R2, R7, 0x4, R2 ;  /* 0x0000000407027825 */ /* 0x001fcc00078e0202 */
[----:B--2---:R-:W1:Y:S01]  /*0140*/  LDG.E.CONSTANT R2, desc[UR4][R2.64] ;  /* 0x0000000402027981 */ /* 0x004e62000c1e9900 */
[----:B---3--:R-:W-:-:S04]  /*0150*/  IMAD.WIDE R4, R7, 0x4, R4 ;  /* 0x0000000407047825 */ /* 0x008fc800078e0204 */
[----:B-1----:R-:W-:-:S04]  /*0160*/  FMUL R0, R2, UR6 ;  /* 0x0000000602007c20 */ /* 0x002fc80008400000 */
[----:B------:R-:W-:-:S05]  /*0170*/  FMUL R7, R0, UR7 ;  /* 0x0000000700077c20 */ /* 0x000fca0008400000 */
[----:B------:R-:W-:Y:S01]  /*0180*/  STG.E desc[UR4][R4.64], R7 ;  /* 0x0000000704007986 */ /* 0x000fe2000c101904 */
[----:B------:R-:W-:Y:S05]  /*0190*/  EXIT ;  /* 0x000000000000794d */ /* 0x000fea0003800000 */
.L_x_1:
        /* <DEDUP_REMOVED lines=14> */
.L_x_18:


//--------------------- .text._Z19collapse_add_kernelPKfS0_Pfiii --------------------------
	.section	.text._Z19collapse_add_kernelPKfS0_Pfiii,"ax",@progbits
	.align	128
        .global         _Z19collapse_add_kernelPKfS0_Pfiii
        .type           _Z19collapse_add_kernelPKfS0_Pfiii,@function
        .size           _Z19collapse_add_kernelPKfS0_Pfiii,(.L_x_19 - _Z19collapse_add_kernelPKfS0_Pfiii)
        .other          _Z19collapse_add_kernelPKfS0_Pfiii,@"STO_CUDA_ENTRY STV_DEFAULT"
_Z19collapse_add_kernelPKfS0_Pfiii:
.text._Z19collapse_add_kernelPKfS0_Pfiii:
        /* <DEDUP_REMOVED lines=16> */
[----:B------:R-:W3:Y:S01]  /*0100*/  LDC.64 R4, c[0x0][0x388] ;  /* 0x0000e200ff047b82 */ /* 0x000ee20000000a00 */
[----:B-1----:R-:W-:-:S07]  /*0110*/  IMAD R9, R7, UR6, R0 ;  /* 0x0000000607097c24 */ /* 0x002fce000f8e0200 */
[----:B------:R-:W1:Y:S01]  /*0120*/  LDC.64 R6, c[0x0][0x390] ;  /* 0x0000e400ff067b82 */ /* 0x000e620000000a00 */
[----:B0-----:R-:W-:-:S06]  /*0130*/  IMAD.WIDE R2, R9, 0x4, R2 ;  /* 0x0000000409027825 */ /* 0x001fcc00078e0202 */
[----:B--2---:R-:W2:Y:S01]  /*0140*/  LDG.E.CONSTANT R2, desc[UR4][R2.64] ;  /* 0x0000000402027981 */ /* 0x004ea2000c1e9900 */
[----:B---3--:R-:W-:-:S06]  /*0150*/  IMAD.WIDE R4, R9, 0x4, R4 ;  /* 0x0000000409047825 */ /* 0x008fcc00078e0204 */
[----:B------:R-:W2:Y:S01]  /*0160*/  LDG.E.CONSTANT R5, desc[UR4][R4.64] ;  /* 0x0000000404057981 */ /* 0x000ea2000c1e9900 */
[----:B-1----:R-:W-:-:S04]  /*0170*/  IMAD.WIDE R6, R9, 0x4, R6 ;  /* 0x0000000409067825 */ /* 0x002fc800078e0206 */
[----:B--2---:R-:W-:-:S05]  /*0180*/  FADD R9, R2, R5 ;  /* 0x0000000502097221 */ /* 0x004fca0000000000 */
[----:B------:R-:W-:Y:S01]  /*0190*/  STG.E desc[UR4][R6.64], R9 ;  /* 0x0000000906007986 */ /* 0x000fe2000c101904 */
[----:B------:R-:W-:Y:S05]  /*01a0*/  EXIT ;  /* 0x000000000000794d */ /* 0x000fea0003800000 */
.L_x_2:
        /* <DEDUP_REMOVED lines=13> */
.L_x_19:


//--------------------- .text._Z22laplacian_level_kernelPKfS0_Pfiii --------------------------
	.section	.text._Z22laplacian_level_kernelPKfS0_Pfiii,"ax",@progbits
	.align	128
        .global         _Z22laplacian_level_kernelPKfS0_Pfiii
        .type           _Z22laplacian_level_kernelPKfS0_Pfiii,@function
        .size           _Z22laplacian_level_kernelPKfS0_Pfiii,(.L_x_20 - _Z22laplacian_level_kernelPKfS0_Pfiii)
        .other          _Z22laplacian_level_kernelPKfS0_Pfiii,@"STO_CUDA_ENTRY STV_DEFAULT"
_Z22laplacian_level_kernelPKfS0_Pfiii:
.text._Z22laplacian_level_kernelPKfS0_Pfiii:
        /* <DEDUP_REMOVED lines=24> */
[----:B--2---:R-:W-:-:S05]  /*0180*/  FADD R9, R2, -R5 ;  /* 0x8000000502097221 */ /* 0x004fca0000000000 */
[----:B------:R-:W-:Y:S01]  /*0190*/  STG.E desc[UR4][R6.64], R9 ;  /* 0x0000000906007986 */ /* 0x000fe2000c101904 */
[----:B------:R-:W-:Y:S05]  /*01a0*/  EXIT ;  /* 0x000000000000794d */ /* 0x000fea0003800000 */
.L_x_3:
        /* <DEDUP_REMOVED lines=13> */
.L_x_20:


//--------------------- .text._Z15upsample_kernelPKfPfiiiiii --------------------------
	.section	.text._Z15upsample_kernelPKfPfiiiiii,"ax",@progbits
	.align	128
        .global         _Z15upsample_kernelPKfPfiiiiii
        .type           _Z15upsample_kernelPKfPfiiiiii,@function
        .size           _Z15upsample_kernelPKfPfiiiiii,(.L_x_21 - _Z15upsample_kernelPKfPfiiiiii)
        .other          _Z15upsample_kernelPKfPfiiiiii,@"STO_CUDA_ENTRY STV_DEFAULT"
_Z15upsample_kernelPKfPfiiiiii:
.text._Z15upsample_kernelPKfPfiiiiii:
        /* <DEDUP_REMOVED lines=14> */
[----:B------:R-:W-:Y:S01]  /*00e0*/  I2FP.F32.S32 R6, R0 ;  /* 0x0000000000067245 */ /* 0x000fe20000201400 */
[----:B------:R-:W1:Y:S01]  /*00f0*/  LDCU.64 UR6, c[0x0][0x3a0] ;  /* 0x00007400ff0677ac */ /* 0x000e620008000a00 */
[----:B------:R-:W-:-:S03]  /*0100*/  I2FP.F32.U32 R4, R5 ;  /* 0x0000000500047245 */ /* 0x000fc60000201000 */
[----:B------:R-:W-:Y:S01]  /*0110*/  FMUL R6, R6, 0.5 ;  /* 0x3f00000006067820 */ /* 0x000fe20000400000 */
[----:B------:R-:W2:Y:S01]  /*0120*/  LDCU.64 UR4, c[0x0][0x358] ;  /* 0x00006b00ff0477ac */ /* 0x000ea20008000a00 */
[----:B------:R-:W-:Y:S01]  /*0130*/  FMUL R4, R4, 0.5 ;  /* 0x3f00000004047820 */ /* 0x000fe20000400000 */
[----:B------:R-:W3:Y:S01]  /*0140*/  LDC.64 R2, c[0x0][0x380] ;  /* 0x0000e000ff027b82 */ /* 0x000ee20000000a00 */
[----:B------:R-:W4:Y:S08]  /*0150*/  F2I.FLOOR.NTZ R8, R6 ;  /* 0x0000000600087305 */ /* 0x000f300000207100 */
[----:B------:R-:W5:Y:S01]  /*0160*/  F2I.FLOOR.NTZ R7, R4 ;  /* 0x0000000400077305 */ /* 0x000f620000207100 */
[----:B0-----:R-:W-:-:S02]  /*0170*/  IADD3 R9, PT, PT, R10, -0x1, RZ ;  /* 0xffffffff0a097810 */ /* 0x001fc40007ffe0ff */
[----:B------:R-:W-:Y:S02]  /*0180*/  IADD3 R12, PT, PT, R11, -0x1, RZ ;  /* 0xffffffff0b0c7810 */ /* 0x000fe40007ffe0ff */
[C---:B----4-:R-:W-:Y:S02]  /*0190*/  VIADDMNMX R10, R8.reuse, 0x1, R9, PT ;  /* 0x00000001080a7846 */ /* 0x050fe40003800109 */
[----:B------:R-:W-:Y:S02]  /*01a0*/  VIMNMX.RELU R16, PT, PT, R8, R9, PT ;  /* 0x0000000908107248 */ /* 0x000fe40003fe1100 */
[C---:B-----5:R-:W-:Y:S02]  /*01b0*/  VIADDMNMX R11, R7.reuse, 0x1, R12, PT ;  /* 0x00000001070b7846 */ /* 0x060fe4000380010c */
[----:B------:R-:W-:-:S03]  /*01c0*/  VIMNMX.RELU R7, PT, PT, R7, R12, PT ;  /* 0x0000000c07077248 */ /* 0x000fc60003fe1100 */
[--C-:B-1----:R-:W-:Y:S02]  /*01d0*/  IMAD R15, R11, UR6, R10.reuse ;  /* 0x000000060b0f7c24 */ /* 0x102fe4000f8e020a */
[----:B------:R-:W-:Y:S02]  /*01e0*/  IMAD R13, R7, UR6, R10 ;  /* 0x00000006070d7c24 */ /* 0x000fe4000f8e020a */
[----:B------:R-:W-:Y:S02]  /*01f0*/  IMAD R17, R11, UR6, R16 ;  /* 0x000000060b117c24 */ /* 0x000fe4000f8e0210 */
[----:B---3--:R-:W-:-:S04]  /*0200*/  IMAD.WIDE R14, R15, 0x4, R2 ;  /* 0x000000040f0e7825 */ /* 0x008fc800078e0202 */
[--C-:B------:R-:W-:Y:S02]  /*0210*/  IMAD.WIDE R10, R13, 0x4, R2.reuse ;  /* 0x000000040d0a7825 */ /* 0x100fe400078e0202 */
[----:B--2---:R-:W2:Y:S02]  /*0220*/  LDG.E.CONSTANT R14, desc[UR4][R14.64] ;  /* 0x000000040e0e7981 */ /* 0x004ea4000c1e9900 */
[----:B------:R-:W-:Y:S02]  /*0230*/  IMAD.WIDE R12, R17, 0x4, R2 ;  /* 0x00000004110c7825 */ /* 0x000fe400078e0202 */
[----:B------:R-:W3:Y:S02]  /*0240*/  LDG.E.CONSTANT R10, desc[UR4][R10.64] ;  /* 0x000000040a0a7981 */ /* 0x000ee4000c1e9900 */
[----:B------:R-:W-:Y:S02]  /*0250*/  IMAD R9, R7, UR6, R16 ;  /* 0x0000000607097c24 */ /* 0x000fe4000f8e0210 */
[----:B------:R-:W4:Y:S02]  /*0260*/  LDG.E.CONSTANT R12, desc[UR4][R12.64] ;  /* 0x000000040c0c7981 */ /* 0x000f24000c1e9900 */
[----:B------:R-:W-:Y:S01]  /*0270*/  IMAD.WIDE R8, R9, 0x4, R2 ;  /* 0x0000000409087825 */ /* 0x000fe200078e0202 */
[----:B------:R-:W-:Y:S01]  /*0280*/  I2FP.F32.U32 R17, R16 ;  /* 0x0000001000117245 */ /* 0x000fe20000201000 */
[----:B------:R-:W0:Y:S04]  /*0290*/  LDC.64 R2, c[0x0][0x388] ;  /* 0x0000e200ff027b82 */ /* 0x000e280000000a00 */
[----:B------:R-:W5:Y:S01]  /*02a0*/  LDG.E.CONSTANT R8, desc[UR4][R8.64] ;  /* 0x0000000408087981 */ /* 0x000f62000c1e9900 */
[----:B------:R-:W-:Y:S01]  /*02b0*/  FADD R17, R6, -R17 ;  /* 0x8000001106117221 */ /* 0x000fe20000000000 */
[----:B------:R-:W-:-:S03]  /*02c0*/  I2FP.F32.U32 R7, R7 ;  /* 0x0000000700077245 */ /* 0x000fc60000201000 */
[----:B------:R-:W-:Y:S02]  /*02d0*/  FADD R19, -R17, 1 ;  /* 0x3f80000011137421 */ /* 0x000fe40000000100 */
[----:B------:R-:W-:Y:S01]  /*02e0*/  FADD R7, R4, -R7 ;  /* 0x8000000704077221 */ /* 0x000fe20000000000 */
[----:B------:R-:W-:-:S04]  /*02f0*/  IMAD R5, R5, UR7, R0 ;  /* 0x0000000705057c24 */ /* 0x000fc8000f8e0200 */
[----:B0-----:R-:W-:-:S04]  /*0300*/  IMAD.WIDE R2, R5, 0x4, R2 ;  /* 0x0000000405027825 */ /* 0x001fc800078e0202 */
[C---:B--2---:R-:W-:Y:S01]  /*0310*/  FMUL R21, R17.reuse, R14 ;  /* 0x0000000e11157220 */ /* 0x044fe20000400000 */
[----:B---3--:R-:W-:-:S03]  /*0320*/  FMUL R17, R17, R10 ;  /* 0x0000000a11117220 */ /* 0x008fc60000400000 */
[----:B----4-:R-:W-:-:S04]  /*0330*/  FFMA R4, R12, R19, R21 ;  /* 0x000000130c047223 */ /* 0x010fc80000000015 */
[C---:B------:R-:W-:Y:S01]  /*0340*/  FMUL R6, R7.reuse, R4 ;  /* 0x0000000407067220 */ /* 0x040fe20000400000 */
[----:B------:R-:W-:Y:S01]  /*0350*/  FADD R4, -R7, 1 ;  /* 0x3f80000007047421 */ /* 0x000fe20000000100 */
[----:B-----5:R-:W-:-:S04]  /*0360*/  FFMA R17, R8, R19, R17 ;  /* 0x0000001308117223 */ /* 0x020fc80000000011 */
[----:B------:R-:W-:-:S04]  /*0370*/  FFMA R4, R17, R4, R6 ;  /* 0x0000000411047223 */ /* 0x000fc80000000006 */
[----:B------:R-:W-:-:S05]  /*0380*/  FMUL R5, R4, 4 ;  /* 0x4080000004057820 */ /* 0x000fca0000400000 */
[----:B------:R-:W-:Y:S01]  /*0390*/  STG.E desc[UR4][R2.64], R5 ;  /* 0x0000000502007986 */ /* 0x000fe2000c101904 */
[----:B------:R-:W-:Y:S05]  /*03a0*/  EXIT ;  /* 0x000000000000794d */ /* 0x000fea0003800000 */
.L_x_4:
        /* <DEDUP_REMOVED lines=13> */
.L_x_21:


//--------------------- .text._Z17downsample_kernelPKfPfiiiiii --------------------------
	.section	.text._Z17downsample_kernelPKfPfiiiiii,"ax",@progbits
	.align	128
        .global         _Z17downsample_kernelPKfPfiiiiii
        .type           _Z17downsample_kernelPKfPfiiiiii,@function
        .size           _Z17downsample_kernelPKfPfiiiiii,(.L_x_22 - _Z17downsample_kernelPKfPfiiiiii)
        .other          _Z17downsample_kernelPKfPfiiiiii,@"STO_CUDA_ENTRY STV_DEFAULT"
_Z17downsample_kernelPKfPfiiiiii:
.text._Z17downsample_kernelPKfPfiiiiii:
        /* <DEDUP_REMOVED lines=14> */
[----:B------:R-:W1:Y:S01]  /*00e0*/  LDCU.64 UR6, c[0x0][0x3a0] ;  /* 0x00007400ff0677ac */ /* 0x000e620008000a00 */
[----:B------:R-:W-:Y:S02]  /*00f0*/  SHF.L.U32 R5, R0, 0x1, RZ ;  /* 0x0000000100057819 */ /* 0x000fe400000006ff */
[----:B------:R-:W-:Y:S01]  /*0100*/  SHF.L.U32 R4, R7, 0x1, RZ ;  /* 0x0000000107047819 */ /* 0x000fe200000006ff */
[----:B------:R-:W2:Y:S03]  /*0110*/  LDCU.64 UR4, c[0x0][0x358] ;  /* 0x00006b00ff0477ac */ /* 0x000ea60008000a00 */
[----:B------:R-:W3:Y:S01]  /*0120*/  LDC.64 R2, c[0x0][0x380] ;  /* 0x0000e000ff027b82 */ /* 0x000ee20000000a00 */
[----:B0-----:R-:W-:Y:S02]  /*0130*/  VIADDMNMX R5, R8, 0xffffffff, R5, PT ;  /* 0xffffffff08057846 */ /* 0x001fe40003800105 */
[----:B------:R-:W-:-:S05]  /*0140*/  VIADDMNMX R4, R9, 0xffffffff, R4, PT ;  /* 0xffffffff09047846 */ /* 0x000fca0003800104 */
[----:B-1----:R-:W-:-:S04]  /*0150*/  IMAD R5, R4, UR6, R5 ;  /* 0x0000000604057c24 */ /* 0x002fc8000f8e0205 */
[----:B---3--:R-:W-:Y:S02]  /*0160*/  IMAD.WIDE R2, R5, 0x4, R2 ;  /* 0x0000000405027825 */ /* 0x008fe400078e0202 */
[----:B------:R-:W0:Y:S04]  /*0170*/  LDC.64 R4, c[0x0][0x388] ;  /* 0x0000e200ff047b82 */ /* 0x000e280000000a00 */
[----:B--2---:R-:W2:Y:S01]  /*0180*/  LDG.E.CONSTANT R3, desc[UR4][R2.64] ;  /* 0x0000000402037981 */ /* 0x004ea2000c1e9900 */
[----:B------:R-:W-:-:S04]  /*0190*/  IMAD R7, R7, UR7, R0 ;  /* 0x0000000707077c24 */ /* 0x000fc8000f8e0200 */
[----:B0-----:R-:W-:-:S05]  /*01a0*/  IMAD.WIDE R4, R7, 0x4, R4 ;  /* 0x0000000407047825 */ /* 0x001fca00078e0204 */
[----:B--2---:R-:W-:Y:S01]  /*01b0*/  STG.E desc[UR4][R4.64], R3 ;  /* 0x0000000304007986 */ /* 0x004fe2000c101904 */
[----:B------:R-:W-:Y:S05]  /*01c0*/  EXIT ;  /* 0x000000000000794d */ /* 0x000fea0003800000 */
.L_x_5:
        /* <DEDUP_REMOVED lines=11> */
.L_x_22:


//--------------------- .text._Z20gaussian_blur_kernelPKfPfiii --------------------------
	.section	.text._Z20gaussian_blur_kernelPKfPfiii,"ax",@progbits
	.align	128
        .global         _Z20gaussian_blur_kernelPKfPfiii
        .type           _Z20gaussian_blur_kernelPKfPfiii,@function
        .size           _Z20gaussian_blur_kernelPKfPfiii,(.L_x_16 - _Z20gaussian_blur_kernelPKfPfiii)
        .other          _Z20gaussian_blur_kernelPKfPfiii,@"STO_CUDA_ENTRY STV_DEFAULT"
_Z20gaussian_blur_kernelPKfPfiii:
.text._Z20gaussian_blur_kernelPKfPfiii:
[----:B------:R-:W-:Y:S01]  /*0000*/  LDC R1, c[0x0][0x37c] ;  /* 0x0000df00ff017b82 */ /* 0x000fe20000000800 */
[----:B------:R-:W0:Y:S07]  /*0010*/  S2R R0, SR_TID.Y ;  /* 0x0000000000007919 */ /* 0x000e2e0000002200 */
[----:B------:R-:W1:Y:S01]  /*0020*/  S2UR UR6, SR_CTAID.X ;  /* 0x00000000000679c3 */ /* 0x000e620000002500 */
[----:B------:R-:W2:Y:S01]  /*0030*/  LDCU UR15, c[0x0][0x364] ;  /* 0x00006c80ff0f77ac */ /* 0x000ea20008000800 */
[----:B------:R-:W-:Y:S01]  /*0040*/  MOV R9, 0xd0 ;  /* 0x000000d000097802 */ /* 0x000fe20000000f00 */
[----:B------:R-:W0:Y:S01]  /*0050*/  S2R R3, SR_CTAID.Y ;  /* 0x0000000000037919 */ /* 0x000e220000002600 */
[----:B------:R-:W3:Y:S01]  /*0060*/  LDCU UR16, c[0x0][0x360] ;  /* 0x00006c00ff1077ac */ /* 0x000ee20008000800 */
[----:B------:R-:W4:Y:S01]  /*0070*/  S2R R7, SR_TID.X ;  /* 0x0000000000077919 */ /* 0x000f220000002100 */
[----:B---3--:R-:W-:-:S02]  /*0080*/  ULOP3.LUT UR4, UR16, 0xffff, URZ, 0xc0, !UPT ;  /* 0x0000ffff10047892 */ /* 0x008fc4000f8ec0ff */
[----:B-1----:R-:W-:Y:S01]  /*0090*/  USHF.L.U32 UR6, UR6, 0x4, URZ ;  /* 0x0000000406067899 */ /* 0x002fe200080006ff */
[----:B0-----:R-:W-:-:S05]  /*00a0*/  LEA R0, R3, R0, 0x4 ;  /* 0x0000000003007211 */ /* 0x001fca00078e20ff */
[----:B--2-4-:R-:W-:-:S07]  /*00b0*/  VIADD R3, R7, UR6 ;  /* 0x0000000607037c36 */ /* 0x014fce0008000000 */
[----:B------:R-:W-:Y:S05]  /*00c0*/  CALL.REL.NOINC `($__internal_0_$__cuda_sm20_div_u16) ;  /* 0x0000000c00787944 */ /* 0x000fea0003c00000 */
[----:B------:R-:W0:Y:S01]  /*00d0*/  LDC R10, c[0x0][0x390] ;  /* 0x0000e400ff0a7b82 */ /* 0x000e220000000800 */
[----:B------:R-:W-:Y:S01]  /*00e0*/  IADD3 R4, PT, PT, R8, 0x1, RZ ;  /* 0x0000000108047810 */ /* 0x000fe20007ffe0ff */
[C---:B------:R-:W-:Y:S01]  /*00f0*/  IMAD.SHL.U32 R2, R7.reuse, 0x4, RZ ;  /* 0x0000000407027824 */ /* 0x040fe200078e00ff */
[----:B------:R-:W-:Y:S01]  /*0100*/  MOV R5, UR16 ;  /* 0x0000001000057c02 */ /* 0x000fe20008000f00 */
[----:B------:R-:W-:Y:S01]  /*0110*/  IMAD.U32 R11, RZ, RZ, UR16 ;  /* 0x00000010ff0b7e24 */ /* 0x000fe2000f8e00ff */
[----:B------:R-:W-:Y:S01]  /*0120*/  LOP3.LUT R8, R4, 0xffff, RZ, 0xc0, !PT ;  /* 0x0000ffff04087812 */ /* 0x000fe200078ec0ff */
[----:B------:R-:W1:Y:S01]  /*0130*/  LDCU.64 UR10, c[0x0][0x358] ;  /* 0x00006b00ff0a77ac */ /* 0x000e620008000a00 */
[----:B------:R-:W-:Y:S01]  /*0140*/  IADD3 R4, PT, PT, R7, UR16, RZ ;  /* 0x0000001007047c10 */ /* 0x000fe2000fffe0ff */
[--C-:B------:R-:W-:Y:S01]  /*0150*/  IMAD R5, R5, 0x8, R2.reuse ;  /* 0x0000000805057824 */ /* 0x100fe200078e0202 */
[C---:B------:R-:W-:Y:S01]  /*0160*/  LOP3.LUT R9, R8.reuse, 0x3c, RZ, 0xc0, !PT ;  /* 0x0000003c08097812 */ /* 0x040fe200078ec0ff */
[----:B------:R-:W-:Y:S01]  /*0170*/  IMAD R6, R11, 0xc, R2 ;  /* 0x0000000c0b067824 */ /* 0x000fe200078e0202 */
[----:B------:R-:W-:Y:S01]  /*0180*/  LOP3.LUT R8, R8, 0x3, RZ, 0xc0, !PT ;  /* 0x0000000308087812 */ /* 0x000fe200078ec0ff */
[----:B------:R-:W-:-:S02]  /*0190*/  UMOV UR4, URZ ;  /* 0x000000ff00047c82 */ /* 0x000fc40008000000 */
[----:B------:R-:W-:Y:S01]  /*01a0*/  IMAD.MOV R9, RZ, RZ, -R9 ;  /* 0x000000ffff097224 */ /* 0x000fe200078e0a09 */
[----:B01----:R-:W-:-:S07]  /*01b0*/  IADD3 R7, PT, PT, R10, -0x1, RZ ;  /* 0xffffffff0a077810 */ /* 0x003fce0007ffe0ff */
.L_x_14:
[----:B0-----:R-:W0:Y:S01]  /*01c0*/  S2UR UR7, SR_CgaCtaId ;  /* 0x00000000000779c3 */ /* 0x001e220000008800 */
[----:B-1----:R-:W1:Y:S01]  /*01d0*/  LDCU UR8, c[0x0][0x394] ;  /* 0x00007280ff0877ac */ /* 0x002e620008000800 */
[----:B------:R-:W-:Y:S01]  /*01e0*/  MOV R11, UR4 ;  /* 0x00000004000b7c02 */ /* 0x000fe20008000f00 */
[----:B------:R-:W-:-:S03]  /*01f0*/  UISETP.GT.U32.AND UP0, UPT, UR16, 0x6, UPT ;  /* 0x000000061000788c */ /* 0x000fc6000bf04070 */
[----:B------:R-:W-:Y:S01]  /*0200*/  IADD3 R10, PT, PT, R0, -0x2, R11 ;  /* 0xfffffffe000a7810 */ /* 0x000fe20007ffe00b */
[----:B------:R-:W-:Y:S01]  /*0210*/  UMOV UR5, 0x400 ;  /* 0x0000040000057882 */ /* 0x000fe20000000000 */
[----:B-1----:R-:W-:Y:S02]  /*0220*/  UIADD3 UR8, UPT, UPT, UR8, -0x1, URZ ;  /* 0xffffffff08087890 */ /* 0x002fe4000fffe0ff */
[----:B0-----:R-:W-:-:S04]  /*0230*/  ULEA UR5, UR7, UR5, 0x18 ;  /* 0x0000000507057291 */ /* 0x001fc8000f8ec0ff */
[----:B------:R-:W-:Y:S01]  /*0240*/  VIMNMX.RELU R10, PT, PT, R10, UR8, PT ;  /* 0x000000080a0a7c48 */ /* 0x000fe2000bfe1100 */
[----:B------:R-:W-:Y:S02]  /*0250*/  UIMAD UR9, UR4, 0x50, UR5 ;  /* 0x00000050040978a4 */ /* 0x000fe4000f8e0205 */
[----:B------:R-:W-:Y:S01]  /*0260*/  UIADD3 UR4, UPT, UPT, UR15, UR4, URZ ;  /* 0x000000040f047290 */ /* 0x000fe2000fffe0ff */
[----:B------:R-:W-:-:S03]  /*0270*/  UMOV UR5, URZ ;  /* 0x000000ff00057c82 */ /* 0x000fc60008000000 */
[----:B------:R-:W-:Y:S01]  /*0280*/  UISETP.GE.U32.AND UP1, UPT, UR4, 0x14, UPT ;  /* 0x000000140400788c */ /* 0x000fe2000bf26070 */
[----:B--23--:R-:W-:Y:S10]  /*0290*/  BRA.U UP0, `(.L_x_6) ;  /* 0x0000000500107547 */ /* 0x00cff4000b800000 */
[----:B------:R-:W0:Y:S01]  /*02a0*/  S2R R11, SR_TID.X ;  /* 0x00000000000b7919 */ /* 0x000e220000002100 */
[----:B------:R-:W-:Y:S01]  /*02b0*/  MOV R22, UR16 ;  /* 0x0000001000167c02 */ /* 0x000fe20008000f00 */
[----:B------:R-:W-:Y:S01]  /*02c0*/  IMAD.U32 R12, RZ, RZ, UR16 ;  /* 0x00000010ff0c7e24 */ /* 0x000fe2000f8e00ff */
[----:B------:R-:W-:Y:S01]  /*02d0*/  MOV R20, R4 ;  /* 0x0000000400147202 */ /* 0x000fe20000000f00 */
[----:B------:R-:W-:Y:S01]  /*02e0*/  IMAD.MOV.U32 R23, RZ, RZ, R9 ;  /* 0x000000ffff177224 */ /* 0x000fe200078e0009 */
[----:B------:R-:W-:Y:S02]  /*02f0*/  UIMAD UR13, UR16, 0x3, UR6 ;  /* 0x00000003100d78a4 */ /* 0x000fe4000f8e0206 */
[----:B------:R-:W-:Y:S02]  /*0300*/  ULEA UR14, UR16, UR6, 0x1 ;  /* 0x00000006100e7291 */ /* 0x000fe4000f8e08ff */
[----:B------:R-:W-:Y:S01]  /*0310*/  UIADD3 UR12, UPT, UPT, UR6, UR16, URZ ;  /* 0x00000010060c7290 */ /* 0x000fe2000fffe0ff */
[----:B------:R-:W-:Y:S01]  /*0320*/  UMOV UR5, 0xfffffffe ;  /* 0xfffffffe00057882 */ /* 0x000fe20000000000 */
[----:B------:R-:W-:Y:S01]  /*0330*/  UMOV UR7, UR6 ;  /* 0x0000000600077c82 */ /* 0x000fe20008000000 */
[----:B------:R-:W-:Y:S01]  /*0340*/  UMOV UR8, UR9 ;  /* 0x0000000900087c82 */ /* 0x000fe20008000000 */
[----:B0-----:R-:W-:-:S02]  /*0350*/  IMAD R21, R12, 0x2, R11 ;  /* 0x000000020c157824 */ /* 0x001fc400078e020b */
[----:B------:R-:W-:-:S07]  /*0360*/  IMAD R22, R22, 0x3, R11 ;  /* 0x0000000316167824 */ /* 0x000fce00078e020b */
.L_x_7:
[----:B------:R-:W-:Y:S02]  /*0370*/  ISETP.GT.U32.AND P0, PT, R11, 0x13, PT ;  /* 0x000000130b00780c */ /* 0x000fe40003f04070 */
[----:B------:R-:W-:Y:S02]  /*0380*/  ISETP.GT.U32.AND P1, PT, R20, 0x13, PT ;  /* 0x000000131400780c */ /* 0x000fe40003f24070 */
[----:B------:R-:W-:Y:S02]  /*0390*/  ISETP.GT.U32.AND P2, PT, R21, 0x13, PT ;  /* 0x000000131500780c */ /* 0x000fe40003f44070 */
[----:B------:R-:W-:Y:S02]  /*03a0*/  ISETP.GT.U32.AND P3, PT, R22, 0x13, PT ;  /* 0x000000131600780c */ /* 0x000fe40003f64070 */
[----:B------:R-:W-:Y:S02]  /*03b0*/  MOV R16, UR7 ;  /* 0x0000000700107c02 */ /* 0x000fe40008000f00 */
[----:B-1----:R-:W-:-:S02]  /*03c0*/  MOV R18, UR14 ;  /* 0x0000000e00127c02 */ /* 0x002fc40008000f00 */
[----:B------:R-:W-:Y:S01]  /*03d0*/  MOV R24, UR13 ;  /* 0x0000000d00187c02 */ /* 0x000fe20008000f00 */
[----:B------:R-:W0:Y:S01]  /*03e0*/  @!P0 LDC R12, c[0x0][0x398] ;  /* 0x0000e600ff0c8b82 */ /* 0x000e220000000800 */
[----:B------:R-:W-:Y:S01]  /*03f0*/  @!P0 VIADDMNMX.RELU R13, R16, 0xfffffffe, R7, PT ;  /* 0xfffffffe100d8846 */ /* 0x000fe20003801107 */
[----:B------:R-:W-:-:S04]  /*0400*/  IMAD.U32 R16, RZ, RZ, UR12 ;  /* 0x0000000cff107e24 */ /* 0x000fc8000f8e00ff */
[----:B------:R-:W-:Y:S02]  /*0410*/  @!P3 VIADDMNMX.RELU R17, R24, 0xfffffffe, R7, PT ;  /* 0xfffffffe1811b846 */ /* 0x000fe40003801107 */
[----:B------:R-:W1:Y:S08]  /*0420*/  @!P0 LDC.64 R14, c[0x0][0x380] ;  /* 0x0000e000ff0e8b82 */ /* 0x000e700000000a00 */
[----:B------:R-:W2:Y:S08]  /*0430*/  @!P1 LDC R27, c[0x0][0x398] ;  /* 0x0000e600ff1b9b82 */ /* 0x000eb00000000800 */
[----:B------:R-:W3:Y:S01]  /*0440*/  @!P2 LDC R29, c[0x0][0x398] ;  /* 0x0000e600ff1dab82 */ /* 0x000ee20000000800 */
[----:B0-----:R-:W-:Y:S01]  /*0450*/  @!P0 IMAD R13, R10, R12, R13 ;  /* 0x0000000c0a0d8224 */ /* 0x001fe200078e020d */
[----:B------:R-:W-:-:S02]  /*0460*/  @!P1 VIADDMNMX.RELU R12, R16, 0xfffffffe, R7, PT ;  /* 0xfffffffe100c9846 */ /* 0x000fc40003801107 */
[----:B------:R-:W-:-:S04]  /*0470*/  @!P2 VIADDMNMX.RELU R16, R18, 0xfffffffe, R7, PT ;  /* 0xfffffffe1210a846 */ /* 0x000fc80003801107 */
[----:B------:R-:W0:Y:S01]  /*0480*/  @!P3 LDC R25, c[0x0][0x398] ;  /* 0x0000e600ff19bb82 */ /* 0x000e220000000800 */
[----:B-1----:R-:W-:-:S06]  /*0490*/  @!P0 IMAD.WIDE R14, R13, 0x4, R14 ;  /* 0x000000040d0e8825 */ /* 0x002fcc00078e020e */
[----:B------:R1:W4:Y:S01]  /*04a0*/  @!P0 LDG.E.CONSTANT R15, desc[UR10][R14.64] ;  /* 0x0000000a0e0f8981 */ /* 0x000322000c1e9900 */
[C---:B--2---:R-:W-:Y:S01]  /*04b0*/  @!P1 IMAD R27, R10.reuse, R27, R12 ;  /* 0x0000001b0a1b9224 */ /* 0x044fe200078e020c */
[----:B------:R-:W2:Y:S01]  /*04c0*/  @!P2 LDC.64 R18, c[0x0][0x380] ;  /* 0x0000e000ff12ab82 */ /* 0x000ea20000000a00 */
[----:B---3--:R-:W-:-:S07]  /*04d0*/  @!P2 IMAD R29, R10, R29, R16 ;  /* 0x0000001d0a1da224 */ /* 0x008fce00078e0210 */
[----:B------:R-:W3:Y:S01]  /*04e0*/  @!P1 LDC.64 R12, c[0x0][0x380] ;  /* 0x0000e000ff0c9b82 */ /* 0x000ee20000000a00 */
[----:B0-----:R-:W-:-:S07]  /*04f0*/  @!P3 IMAD R25, R10, R25, R17 ;  /* 0x000000190a19b224 */ /* 0x001fce00078e0211 */
[----:B------:R-:W0:Y:S01]  /*0500*/  @!P3 LDC.64 R16, c[0x0][0x380] ;  /* 0x0000e000ff10bb82 */ /* 0x000e220000000a00 */
[----:B--2---:R-:W-:-:S06]  /*0510*/  @!P2 IMAD.WIDE R18, R29, 0x4, R18 ;  /* 0x000000041d12a825 */ /* 0x004fcc00078e0212 */
[----:B------:R-:W2:Y:S01]  /*0520*/  @!P2 LDG.E.CONSTANT R18, desc[UR10][R18.64] ;  /* 0x0000000a1212a981 */ /* 0x000ea2000c1e9900 */
[----:B---3--:R-:W-:-:S06]  /*0530*/  @!P1 IMAD.WIDE R12, R27, 0x4, R12 ;  /* 0x000000041b0c9825 */ /* 0x008fcc00078e020c */
[----:B------:R3:W5:Y:S01]  /*0540*/  @!P1 LDG.E.CONSTANT R12, desc[UR10][R12.64] ;  /* 0x0000000a0c0c9981 */ /* 0x000762000c1e9900 */
[----:B0-----:R-:W-:-:S06]  /*0550*/  @!P3 IMAD.WIDE R16, R25, 0x4, R16 ;  /* 0x000000041910b825 */ /* 0x001fcc00078e0210 */
[----:B------:R-:W2:Y:S01]  /*0560*/  @!P3 LDG.E.CONSTANT R17, desc[UR10][R16.64] ;  /* 0x0000000a1011b981 */ /* 0x000ea2000c1e9900 */
[----:B------:R-:W-:Y:S01]  /*0570*/  VIADD R23, R23, 0x4 ;  /* 0x0000000417177836 */ /* 0x000fe20000000000 */
[----:B------:R-:W-:Y:S02]  /*0580*/  @!P1 LEA R25, R4, UR8, 0x2 ;  /* 0x0000000804199c11 */ /* 0x000fe4000f8e10ff */
[----:B-1----:R-:W-:Y:S01]  /*0590*/  MOV R14, UR16 ;  /* 0x00000010000e7c02 */ /* 0x002fe20008000f00 */
[----:B------:R-:W-:Y:S02]  /*05a0*/  ULEA UR5, UR16, UR5, 0x2 ;  /* 0x0000000510057291 */ /* 0x000fe4000f8e10ff */
[----:B---3--:R-:W-:Y:S01]  /*05b0*/  MOV R13, UR16 ;  /* 0x00000010000d7c02 */ /* 0x008fe20008000f00 */
[----:B------:R-:W-:Y:S02]  /*05c0*/  ULEA UR12, UR16, UR12, 0x2 ;  /* 0x0000000c100c7291 */ /* 0x000fe4000f8e10ff */
[----:B------:R-:W-:-:S02]  /*05d0*/  ULEA UR7, UR16, UR7, 0x2 ;  /* 0x0000000710077291 */ /* 0x000fc4000f8e10ff */
[----:B------:R-:W-:Y:S02]  /*05e0*/  ULEA UR14, UR16, UR14, 0x2 ;  /* 0x0000000e100e7291 */ /* 0x000fe4000f8e10ff */
[----:B------:R-:W-:Y:S01]  /*05f0*/  ULEA UR13, UR16, UR13, 0x2 ;  /* 0x0000000d100d7291 */ /* 0x000fe2000f8e10ff */
[----:B------:R-:W-:Y:S01]  /*0600*/  LEA R20, R13, R20, 0x2 ;  /* 0x000000140d147211 */ /* 0x000fe200078e10ff */
[----:B------:R-:W-:Y:S01]  /*0610*/  IMAD R21, R14, 0x4, R21 ;  /* 0x000000040e157824 */ /* 0x000fe200078e0215 */
[----:B----4-:R0:W-:Y:S01]  /*0620*/  @!P0 STS [R2+UR8], R15 ;  /* 0x0000000f02008988 */ /* 0x0101e20008000808 */
[----:B------:R-:W-:Y:S01]  /*0630*/  ISETP.NE.AND P0, PT, R23, RZ, PT ;  /* 0x000000ff1700720c */ /* 0x000fe20003f05270 */
[----:B0-----:R-:W-:-:S05]  /*0640*/  IMAD.U32 R15, RZ, RZ, UR16 ;  /* 0x00000010ff0f7e24 */ /* 0x001fca000f8e00ff */
[----:B------:R-:W-:Y:S01]  /*0650*/  LEA R22, R15, R22, 0x2 ;  /* 0x000000160f167211 */ /* 0x000fe200078e10ff */
[----:B-----5:R0:W-:Y:S04]  /*0660*/  @!P1 STS [R25], R12 ;  /* 0x0000000c19009388 */ /* 0x0201e80000000800 */
[----:B--2---:R1:W-:Y:S04]  /*0670*/  @!P2 STS [R5+UR8], R18 ;  /* 0x000000120500a988 */ /* 0x0043e80008000808 */
[----:B------:R1:W-:Y:S01]  /*0680*/  @!P3 STS [R6+UR8], R17 ;  /* 0x000000110600b988 */ /* 0x0003e20008000808 */
[----:B0-----:R-:W-:Y:S01]  /*0690*/  MOV R12, UR16 ;  /* 0x00000010000c7c02 */ /* 0x001fe20008000f00 */
[----:B------:R-:W-:-:S03]  /*06a0*/  ULEA UR8, UR16, UR8, 0x4 ;  /* 0x0000000810087291 */ /* 0x000fc6000f8e20ff */
[----:B------:R-:W-:Y:S01]  /*06b0*/  LEA R11, R12, R11, 0x2 ;  /* 0x0000000b0c0b7211 */ /* 0x000fe200078e10ff */
[----:B------:R-:W-:Y:S08]  /*06c0*/  @P0 BRA `(.L_x_7) ;  /* 0xfffffffc00280947 */ /* 0x000ff0000383ffff */
[----:B------:R-:W-:-:S12]  /*06d0*/  UIADD3 UR5, UPT, UPT, UR5, 0x2, URZ ;  /* 0x0000000205057890 */ /* 0x000fd8000fffe0ff */
.L_x_6:
[----:B------:R-:W0:Y:S01]  /*06e0*/  S2R R11, SR_TID.X ;  /* 0x00000000000b7919 */ /* 0x000e220000002100 */
[----:B------:R-:W-:-:S13]  /*06f0*/  ISETP.NE.AND P0, PT, R8, RZ, PT ;  /* 0x000000ff0800720c */ /* 0x000fda0003f05270 */
[----:B------:R-:W-:Y:S05]  /*0700*/  @!P0 BRA `(.L_x_8) ;  /* 0x0000000000bc8947 */ /* 0x000fea0003800000 */
[----:B0-----:R-:W-:Y:S01]  /*0710*/  VIADD R14, R11, UR5 ;  /* 0x000000050b0e7c36 */ /* 0x001fe20008000000 */
[----:B------:R-:W-:Y:S01]  /*0720*/  UIADD3 UR7, UPT, UPT, UR6, -0x2, URZ ;  /* 0xfffffffe06077890 */ /* 0x000fe2000fffe0ff */
[----:B------:R-:W-:Y:S01]  /*0730*/  BSSY.RECONVERGENT B0, `(.L_x_9) ;  /* 0x000000d000007945 */ /* 0x000fe20003800200 */
[----:B------:R-:W-:Y:S02]  /*0740*/  ISETP.NE.AND P1, PT, R8, 0x1, PT ;  /* 0x000000010800780c */ /* 0x000fe40003f25270 */
[----:B------:R-:W-:Y:S01]  /*0750*/  ISETP.GT.U32.AND P0, PT, R14, 0x13, PT ;  /* 0x000000130e00780c */ /* 0x000fe20003f04070 */
[----:B------:R-:W-:-:S12]  /*0760*/  UIADD3 UR5, UPT, UPT, UR7, UR5, URZ ;  /* 0x0000000507057290 */ /* 0x000fd8000fffe0ff */
[----:B------:R-:W-:Y:S05]  /*0770*/  @P0 BRA `(.L_x_10) ;  /* 0x0000000000200947 */ /* 0x000fea0003800000 */
[----:B------:R-:W0:Y:S01]  /*0780*/  LDC.64 R12, c[0x0][0x380] ;  /* 0x0000e000ff0c7b82 */ /* 0x000e220000000a00 */
[----:B------:R-:W2:Y:S01]  /*0790*/  LDCU UR7, c[0x0][0x398] ;  /* 0x00007300ff0777ac */ /* 0x000ea20008000800 */
[----:B------:R-:W-:-:S05]  /*07a0*/  VIMNMX.RELU R15, PT, PT, R7, UR5, PT ;  /* 0x00000005070f7c48 */ /* 0x000fca000bfe1100 */
[----:B--2---:R-:W-:-:S04]  /*07b0*/  IMAD R15, R10, UR7, R15 ;  /* 0x000000070a0f7c24 */ /* 0x004fc8000f8e020f */
[----:B0-----:R-:W-:-:S06]  /*07c0*/  IMAD.WIDE R12, R15, 0x4, R12 ;  /* 0x000000040f0c7825 */ /* 0x001fcc00078e020c */
[----:B------:R-:W2:Y:S01]  /*07d0*/  LDG.E.CONSTANT R12, desc[UR10][R12.64] ;  /* 0x0000000a0c0c7981 */ /* 0x000ea2000c1e9900 */
[----:B------:R-:W-:-:S05]  /*07e0*/  LEA R15, R14, UR9, 0x2 ;  /* 0x000000090e0f7c11 */ /* 0x000fca000f8e10ff */
[----:B--2---:R0:W-:Y:S02]  /*07f0*/  STS [R15], R12 ;  /* 0x0000000c0f007388 */ /* 0x0041e40000000800 */
.L_x_10:
[----:B------:R-:W-:Y:S05]  /*0800*/  BSYNC.RECONVERGENT B0 ;  /* 0x0000000000007941 */ /* 0x000fea0003800200 */
.L_x_9:
[----:B------:R-:W-:Y:S05]  /*0810*/  @!P1 BRA `(.L_x_8) ;  /* 0x0000000000789947 */ /* 0x000fea0003800000 */
[----:B------:R-:W-:Y:S01]  /*0820*/  IADD3 R14, PT, PT, R14, UR16, RZ ;  /* 0x000000100e0e7c10 */ /* 0x000fe2000fffe0ff */
[----:B------:R-:W-:Y:S01]  /*0830*/  UIADD3 UR5, UPT, UPT, UR5, UR16, URZ ;  /* 0x0000001005057290 */ /* 0x000fe2000fffe0ff */
[----:B------:R-:W-:Y:S01]  /*0840*/  BSSY.RECONVERGENT B0, `(.L_x_11) ;  /* 0x000000c000007945 */ /* 0x000fe20003800200 */
[----:B------:R-:W-:Y:S02]  /*0850*/  ISETP.NE.AND P1, PT, R8, 0x2, PT ;  /* 0x000000020800780c */ /* 0x000fe40003f25270 */
[----:B------:R-:W-:-:S13]  /*0860*/  ISETP.GT.U32.AND P0, PT, R14, 0x13, PT ;  /* 0x000000130e00780c */ /* 0x000fda0003f04070 */
[----:B------:R-:W-:Y:S05]  /*0870*/  @P0 BRA `(.L_x_12) ;  /* 0x0000000000200947 */ /* 0x000fea0003800000 */
[----:B0-----:R-:W0:Y:S01]  /*0880*/  LDC.64 R12, c[0x0][0x380] ;  /* 0x0000e000ff0c7b82 */ /* 0x001e220000000a00 */
[----:B------:R-:W2:Y:S01]  /*0890*/  LDCU UR7, c[0x0][0x398] ;  /* 0x00007300ff0777ac */ /* 0x000ea20008000800 */
[----:B------:R-:W-:-:S05]  /*08a0*/  VIMNMX.RELU R15, PT, PT, R7, UR5, PT ;  /* 0x00000005070f7c48 */ /* 0x000fca000bfe1100 */
[----:B--2---:R-:W-:-:S04]  /*08b0*/  IMAD R15, R10, UR7, R15 ;  /* 0x000000070a0f7c24 */ /* 0x004fc8000f8e020f */
[----:B0-----:R-:W-:-:S06]  /*08c0*/  IMAD.WIDE R12, R15, 0x4, R12 ;  /* 0x000000040f0c7825 */ /* 0x001fcc00078e020c */
[----:B------:R-:W2:Y:S01]  /*08d0*/  LDG.E.CONSTANT R12, desc[UR10][R12.64] ;  /* 0x0000000a0c0c7981 */ /* 0x000ea2000c1e9900 */
[----:B------:R-:W-:-:S05]  /*08e0*/  LEA R15, R14, UR9, 0x2 ;  /* 0x000000090e0f7c11 */ /* 0x000fca000f8e10ff */
[----:B--2---:R2:W-:Y:S02]  /*08f0*/  STS [R15], R12 ;  /* 0x0000000c0f007388 */ /* 0x0045e40000000800 */
.L_x_12:
[----:B------:R-:W-:Y:S05]  /*0900*/  BSYNC.RECONVERGENT B0 ;  /* 0x0000000000007941 */ /* 0x000fea0003800200 */
.L_x_11:
[----:B------:R-:W-:Y:S05]  /*0910*/  @!P1 BRA `(.L_x_8) ;  /* 0x0000000000389947 */ /* 0x000fea0003800000 */
[----:B------:R-:W-:Y:S01]  /*0920*/  IADD3 R14, PT, PT, R14, UR16, RZ ;  /* 0x000000100e0e7c10 */ /* 0x000fe2000fffe0ff */
[----:B------:R-:W-:Y:S03]  /*0930*/  BSSY.RECONVERGENT B0, `(.L_x_8) ;  /* 0x000000c000007945 */ /* 0x000fe60003800200 */
[----:B------:R-:W-:-:S13]  /*0940*/  ISETP.GT.U32.AND P0, PT, R14, 0x13, PT ;  /* 0x000000130e00780c */ /* 0x000fda0003f04070 */
[----:B------:R-:W-:Y:S05]  /*0950*/  @P0 BRA `(.L_x_13) ;  /* 0x0000000000240947 */ /* 0x000fea0003800000 */
[----:B0-2---:R-:W0:Y:S01]  /*0960*/  LDC.64 R12, c[0x0][0x380] ;  /* 0x0000e000ff0c7b82 */ /* 0x005e220000000a00 */
[----:B------:R-:W2:Y:S01]  /*0970*/  LDCU UR8, c[0x0][0x398] ;  /* 0x00007300ff0877ac */ /* 0x000ea20008000800 */
[----:B------:R-:W-:-:S06]  /*0980*/  UIADD3 UR7, UPT, UPT, UR5, UR16, URZ ;  /* 0x0000001005077290 */ /* 0x000fcc000fffe0ff */
[----:B------:R-:W-:-:S05]  /*0990*/  VIMNMX.RELU R15, PT, PT, R7, UR7, PT ;  /* 0x00000007070f7c48 */ /* 0x000fca000bfe1100 */
[----:B--2---:R-:W-:-:S04]  /*09a0*/  IMAD R15, R10, UR8, R15 ;  /* 0x000000080a0f7c24 */ /* 0x004fc8000f8e020f */
[----:B0-----:R-:W-:-:S06]  /*09b0*/  IMAD.WIDE R12, R15, 0x4, R12 ;  /* 0x000000040f0c7825 */ /* 0x001fcc00078e020c */
[----:B------:R-:W2:Y:S01]  /*09c0*/  LDG.E.CONSTANT R12, desc[UR10][R12.64] ;  /* 0x0000000a0c0c7981 */ /* 0x000ea2000c1e9900 */
[----:B------:R-:W-:-:S05]  /*09d0*/  LEA R15, R14, UR9, 0x2 ;  /* 0x000000090e0f7c11 */ /* 0x000fca000f8e10ff */
[----:B--2---:R3:W-:Y:S02]  /*09e0*/  STS [R15], R12 ;  /* 0x0000000c0f007388 */ /* 0x0047e40000000800 */
.L_x_13:
[----:B------:R-:W-:Y:S05]  /*09f0*/  BSYNC.RECONVERGENT B0 ;  /* 0x0000000000007941 */ /* 0x000fea0003800200 */
.L_x_8:
[----:B------:R-:W-:Y:S05]  /*0a00*/  BRA.U !UP1, `(.L_x_14) ;  /* 0xfffffff509ec7547 */ /* 0x000fea000b83ffff */
[----:B------:R-:W4:Y:S01]  /*0a10*/  LDCU.64 UR8, c[0x0][0x390] ;  /* 0x00007200ff0877ac */ /* 0x000f220008000a00 */
[----:B------:R-:W-:Y:S01]  /*0a20*/  BAR.SYNC.DEFER_BLOCKING 0x0 ;  /* 0x0000000000007b1d */ /* 0x000fe20000010000 */
[----:B----4-:R-:W-:-:S04]  /*0a30*/  ISETP.GE.AND P0, PT, R0, UR9, PT ;  /* 0x0000000900007c0c */ /* 0x010fc8000bf06270 */
[----:B------:R-:W-:-:S13]  /*0a40*/  ISETP.GE.OR P0, PT, R3, UR8, P0 ;  /* 0x0000000803007c0c */ /* 0x000fda0008706670 */
[----:B------:R-:W-:Y:S05]  /*0a50*/  @P0 EXIT ;  /* 0x000000000000094d */ /* 0x000fea0003800000 */
[----:B-1----:R-:W1:Y:S01]  /*0a60*/  S2R R5, SR_CgaCtaId ;  /* 0x0000000000057919 */ /* 0x002e620000008800 */
[----:B------:R-:W-:Y:S01]  /*0a70*/  MOV R2, 0x400 ;  /* 0x0000040000027802 */ /* 0x000fe20000000f00 */
[----:B------:R-:W4:Y:S01]  /*0a80*/  LDCU.128 UR4, c[0x3][URZ] ;  /* 0x00c00000ff0477ac */ /* 0x000f220008000c00 */
[----:B------:R-:W5:Y:S01]  /*0a90*/  S2R R7, SR_TID.Y ;  /* 0x0000000000077919 */ /* 0x000f620000002200 */
[----:B------:R-:W4:Y:S01]  /*0aa0*/  LDCU.128 UR12, c[0x3][0x10] ;  /* 0x00c00200ff0c77ac */ /* 0x000f220008000c00 */
[----:B-1----:R-:W-:-:S05]  /*0ab0*/  LEA R2, R5, R2, 0x18 ;  /* 0x0000000205027211 */ /* 0x002fca00078ec0ff */
[----:B-----5:R-:W-:-:S04]  /*0ac0*/  IMAD R2, R7, 0x50, R2 ;  /* 0x0000005007027824 */ /* 0x020fc800078e0202 */
[----:B0-----:R-:W-:-:S05]  /*0ad0*/  IMAD R11, R11, 0x4, R2 ;  /* 0x000000040b0b7824 */ /* 0x001fca00078e0202 */
[----:B------:R-:W4:Y:S04]  /*0ae0*/  LDS R2, [R11] ;  /* 0x000000000b027984 */ /* 0x000f280000000800 */
[----:B------:R-:W0:Y:S04]  /*0af0*/  LDS R6, [R11+0x4] ;  /* 0x000004000b067984 */ /* 0x000e280000000800 */
[----:B------:R-:W1:Y:S04]  /*0b00*/  LDS R7, [R11+0x8] ;  /* 0x000008000b077984 */ /* 0x000e680000000800 */
[----:B------:R-:W5:Y:S04]  /*0b10*/  LDS R8, [R11+0xc] ;  /* 0x00000c000b087984 */ /* 0x000f680000000800 */
[----:B------:R-:W5:Y:S04]  /*0b20*/  LDS R9, [R11+0x10] ;  /* 0x000010000b097984 */ /* 0x000f680000000800 */
[----:B------:R-:W5:Y:S04]  /*0b30*/  LDS R10, [R11+0x50] ;  /* 0x000050000b0a7984 */ /* 0x000f680000000800 */
[----:B------:R-:W5:Y:S04]  /*0b40*/  LDS R13, [R11+0x54] ;  /* 0x000054000b0d7984 */ /* 0x000f680000000800 */
[----:B--23--:R-:W2:Y:S04]  /*0b50*/  LDS R15, [R11+0x58] ;  /* 0x000058000b0f7984 */ /* 0x00cea80000000800 */
[----:B------:R-:W3:Y:S04]  /*0b60*/  LDS R17, [R11+0x5c] ;  /* 0x00005c000b117984 */ /* 0x000ee80000000800 */
[----:B------:R-:W3:Y:S01]  /*0b70*/  LDS R4, [R11+0x60] ;  /* 0x000060000b047984 */ /* 0x000ee20000000800 */
[----:B----4-:R-:W-:-:S03]  /*0b80*/  FFMA R5, R2, UR4, RZ ;  /* 0x0000000402057c23 */ /* 0x010fc600080000ff */
[----:B------:R-:W-:Y:S01]  /*0b90*/  LDS R12, [R11+0xf4] ;  /* 0x0000f4000b0c7984 */ /* 0x000fe20000000800 */
[----:B0-----:R-:W-:-:S03]  /*0ba0*/  FFMA R6, R6, UR5, R5 ;  /* 0x0000000506067c23 */ /* 0x001fc60008000005 */
[----:B------:R-:W0:Y:S01]  /*0bb0*/  LDS R2, [R11+0xa0] ;  /* 0x0000a0000b027984 */ /* 0x000e220000000800 */
[----:B-1----:R-:W-:-:S03]  /*0bc0*/  FFMA R7, R7, UR6, R6 ;  /* 0x0000000607077c23 */ /* 0x002fc60008000006 */
[----:B------:R-:W1:Y:S01]  /*0bd0*/  LDS R5, [R11+0xa4] ;  /* 0x0000a4000b057984 */ /* 0x000e620000000800 */
[----:B-----5:R-:W-:-:S03]  /*0be0*/  FFMA R8, R8, UR7, R7 ;  /* 0x0000000708087c23 */ /* 0x020fc60008000007 */
[----:B------:R-:W4:Y:S01]  /*0bf0*/  LDS R6, [R11+0xa8] ;  /* 0x0000a8000b067984 */ /* 0x000f220000000800 */
[----:B------:R-:W3:Y:S01]  /*0c00*/  LDCU.128 UR4, c[0x3][0x20] ;  /* 0x00c00400ff0477ac */ /* 0x000ee20008000c00 */
[----:B------:R-:W-:Y:S02]  /*0c10*/  FFMA R9, R9, UR12, R8 ;  /* 0x0000000c09097c23 */ /* 0x000fe40008000008 */
[----:B------:R-:W5:Y:S02]  /*0c20*/  LDS R7, [R11+0xac] ;  /* 0x0000ac000b077984 */ /* 0x000f640000000800 */
[----:B------:R-:W-:Y:S02]  /*0c30*/  FFMA R10, R10, UR13, R9 ;  /* 0x0000000d0a0a7c23 */ /* 0x000fe40008000009 */
[----:B------:R-:W5:Y:S02]  /*0c40*/  LDS R8, [R11+0xb0] ;  /* 0x0000b0000b087984 */ /* 0x000f640000000800 */
[----:B------:R-:W-:-:S02]  /*0c50*/  FFMA R10, R13, UR14, R10 ;  /* 0x0000000e0d0a7c23 */ /* 0x000fc4000800000a */
[----:B------:R-:W5:Y:S02]  /*0c60*/  LDS R9, [R11+0xf0] ;  /* 0x0000f0000b097984 */ /* 0x000f640000000800 */
[----:B--2---:R-:W-:Y:S02]  /*0c70*/  FFMA R10, R15, UR15, R10 ;  /* 0x0000000f0f0a7c23 */ /* 0x004fe4000800000a */
[----:B------:R-:W2:Y:S01]  /*0c80*/  LDS R14, [R11+0xf8] ;  /* 0x0000f8000b0e7984 */ /* 0x000ea20000000800 */
[----:B------:R-:W4:Y:S01]  /*0c90*/  LDCU.128 UR12, c[0x3][0x30] ;  /* 0x00c00600ff0c77ac */ /* 0x000f220008000c00 */
[----:B---3--:R-:W-:Y:S02]  /*0ca0*/  FFMA R17, R17, UR4, R10 ;  /* 0x0000000411117c23 */ /* 0x008fe4000800000a */
[----:B------:R-:W-:Y:S02]  /*0cb0*/  LDS R13, [R11+0x100] ;  /* 0x000100000b0d7984 */ /* 0x000fe40000000800 */
[----:B------:R-:W-:-:S02]  /*0cc0*/  FFMA R17, R4, UR5, R17 ;  /* 0x0000000504117c23 */ /* 0x000fc40008000011 */
[----:B------:R-:W3:Y:S04]  /*0cd0*/  LDS R10, [R11+0xfc] ;  /* 0x0000fc000b0a7984 */ /* 0x000ee80000000800 */
[----:B------:R-:W3:Y:S01]  /*0ce0*/  LDS R15, [R11+0x140] ;  /* 0x000140000b0f7984 */ /* 0x000ee20000000800 */
[----:B0-----:R-:W-:-:S03]  /*0cf0*/  FFMA R2, R2, UR6, R17 ;  /* 0x0000000602027c23 */ /* 0x001fc60008000011 */
[----:B------:R-:W-:Y:S01]  /*0d00*/  LDS R19, [R11+0x148] ;  /* 0x000148000b137984 */ /* 0x000fe20000000800 */
[----:B-1----:R-:W-:-:S03]  /*0d10*/  FFMA R5, R5, UR7, R2 ;  /* 0x0000000705057c23 */ /* 0x002fc60008000002 */
[----:B------:R-:W0:Y:S01]  /*0d20*/  LDS R17, [R11+0x144] ;  /* 0x000144000b117984 */ /* 0x000e220000000800 */
[----:B------:R-:W1:Y:S01]  /*0d30*/  LDCU.128 UR4, c[0x3][0x40] ;  /* 0x00c00800ff0477ac */ /* 0x000e620008000c00 */
[----:B----4-:R-:W-:Y:S02]  /*0d40*/  FFMA R6, R6, UR12, R5 ;  /* 0x0000000c06067c23 */ /* 0x010fe40008000005 */
[----:B------:R-:W4:Y:S01]  /*0d50*/  LDS R21, [R11+0x14c] ;  /* 0x00014c000b157984 */ /* 0x000f220000000800 */
[----:B------:R-:W4:Y:S01]  /*0d60*/  LDC.64 R4, c[0x0][0x388] ;  /* 0x0000e200ff047b82 */ /* 0x000f220000000a00 */
[----:B-----5:R-:W-:-:S04]  /*0d70*/  FFMA R7, R7, UR13, R6 ;  /* 0x0000000d07077c23 */ /* 0x020fc80008000006 */
[----:B------:R-:W-:Y:S02]  /*0d80*/  FFMA R8, R8, UR14, R7 ;  /* 0x0000000e08087c23 */ /* 0x000fe40008000007 */
[----:B------:R-:W5:Y:S02]  /*0d90*/  LDS R7, [R11+0x150] ;  /* 0x000150000b077984 */ /* 0x000f640000000800 */
[----:B------:R-:W-:Y:S01]  /*0da0*/  FFMA R9, R9, UR15, R8 ;  /* 0x0000000f09097c23 */ /* 0x000fe20008000008 */
[----:B------:R-:W0:Y:S03]  /*0db0*/  LDCU.128 UR12, c[0x3][0x50] ;  /* 0x00c00a00ff0c77ac */ /* 0x000e260008000c00 */
[----:B-1----:R-:W-:Y:S01]  /*0dc0*/  FFMA R9, R12, UR4, R9 ;  /* 0x000000040c097c23 */ /* 0x002fe20008000009 */
[----:B------:R-:W5:Y:S03]  /*0dd0*/  LDCU UR4, c[0x3][0x60] ;  /* 0x00c00c00ff0477ac */ /* 0x000f660008000800 */
[----:B--2---:R-:W-:Y:S01]  /*0de0*/  FFMA R9, R14, UR5, R9 ;  /* 0x000000050e097c23 */ /* 0x004fe20008000009 */
[----:B------:R-:W1:Y:S03]  /*0df0*/  LDCU UR5, c[0x0][0x398] ;  /* 0x00007300ff0577ac */ /* 0x000e660008000800 */
[----:B---3--:R-:W-:-:S04]  /*0e00*/  FFMA R10, R10, UR6, R9 ;  /* 0x000000060a0a7c23 */ /* 0x008fc80008000009 */
[----:B------:R-:W-:-:S04]  /*0e10*/  FFMA R10, R13, UR7, R10 ;  /* 0x000000070d0a7c23 */ /* 0x000fc8000800000a */
[----:B0-----:R-:W-:-:S04]  /*0e20*/  FFMA R10, R15, UR12, R10 ;  /* 0x0000000c0f0a7c23 */ /* 0x001fc8000800000a */
[----:B------:R-:W-:Y:S01]  /*0e30*/  FFMA R10, R17, UR13, R10 ;  /* 0x0000000d110a7c23 */ /* 0x000fe2000800000a */
[----:B-1----:R-:W-:-:S03]  /*0e40*/  IMAD R3, R0, UR5, R3 ;  /* 0x0000000500037c24 */ /* 0x002fc6000f8e0203 */
[----:B------:R-:W-:Y:S01]  /*0e50*/  FFMA R10, R19, UR14, R10 ;  /* 0x0000000e130a7c23 */ /* 0x000fe2000800000a */
[----:B----4-:R-:W-:-:S04]  /*0e60*/  IMAD.WIDE R4, R3, 0x4, R4 ;  /* 0x0000000403047825 */ /* 0x010fc800078e0204 */
[----:B------:R-:W-:-:S04]  /*0e70*/  FFMA R10, R21, UR15, R10 ;  /* 0x0000000f150a7c23 */ /* 0x000fc8000800000a */
[----:B-----5:R-:W-:-:S05]  /*0e80*/  FFMA R7, R7, UR4, R10 ;  /* 0x0000000407077c23 */ /* 0x020fca000800000a */
[----:B------:R-:W-:Y:S01]  /*0e90*/  STG.E desc[UR10][R4.64], R7 ;  /* 0x0000000704007986 */ /* 0x000fe2000c10190a */
[----:B------:R-:W-:Y:S05]  /*0ea0*/  EXIT ;  /* 0x000000000000794d */ /* 0x000fea0003800000 */
        .weak           $__internal_0_$__cuda_sm20_div_u16
        .type           $__internal_0_$__cuda_sm20_div_u16,@function
        .size           $__internal_0_$__cuda_sm20_div_u16,(.L_x_16 - $__internal_0_$__cuda_sm20_div_u16)
$__internal_0_$__cuda_sm20_div_u16:
[----:B------:R-:W0:Y:S01]  /*0eb0*/  I2F.U16 R2, UR4 ;  /* 0x0000000400027d06 */ /* 0x000e220008101000 */
[----:B------:R-:W-:Y:S01]  /*0ec0*/  HFMA2 R4, -RZ, RZ, 15, 0 ;  /* 0x4b800000ff047431 */ /* 0x000fe200000001ff */
[C---:B0-----:R-:W-:Y:S02]  /*0ed0*/  FSETP.GEU.AND P1, PT, |R2|.reuse, 1.175494350822287508e-38, PT ;  /* 0x008000000200780b */ /* 0x041fe40003f2e200 */
[----:B------:R-:W-:Y:S02]  /*0ee0*/  FSETP.GT.AND P0, PT, |R2|, 8.50705917302346158658e+37, PT ;  /* 0x7e8000000200780b */ /* 0x000fe40003f04200 */
[----:B------:R-:W-:-:S04]  /*0ef0*/  FSEL R4, R4, 1, !P1 ;  /* 0x3f80000004047808 */ /* 0x000fc80004800000 */
[----:B------:R-:W-:Y:S02]  /*0f00*/  FSEL R5, R4, 0.25, !P0 ;  /* 0x3e80000004057808 */ /* 0x000fe40004000000 */
[----:B------:R-:W-:Y:S02]  /*0f10*/  ISETP.NE.U32.AND P0, PT, RZ, UR4, PT ;  /* 0x00000004ff007c0c */ /* 0x000fe4000bf05070 */
[----:B------:R-:W-:Y:S01]  /*0f20*/  MOV R4, R9 ;  /* 0x0000000900047202 */ /* 0x000fe20000000f00 */
[----:B------:R-:W-:Y:S01]  /*0f30*/  FMUL R6, R2, R5 ;  /* 0x0000000502067220 */ /* 0x000fe20000400000 */
[----:B------:R-:W-:-:S05]  /*0f40*/  I2FP.F32.U32.RZ R2, 0x13 ;  /* 0x0000001300027845 */ /* 0x000fca000020d000 */
[----:B------:R-:W0:Y:S02]  /*0f50*/  MUFU.RCP R6, R6 ;  /* 0x0000000600067308 */ /* 0x000e240000001000 */
[----:B0-----:R-:W-:-:S05]  /*0f60*/  FMUL R5, R5, R6 ;  /* 0x0000000605057220 */ /* 0x001fca0000400000 */
[----:B------:R-:W-:-:S05]  /*0f70*/  IADD3 R5, PT, PT, R5, 0x2, RZ ;  /* 0x0000000205057810 */ /* 0x000fca0007ffe0ff */
[----:B------:R-:W-:Y:S01]  /*0f80*/  FMUL.RZ R2, R2, R5 ;  /* 0x0000000502027220 */ /* 0x000fe2000040c000 */
[----:B------:R-:W-:-:S05]  /*0f90*/  HFMA2 R5, -RZ, RZ, 0, 0 ;  /* 0x00000000ff057431 */ /* 0x000fca00000001ff */
[----:B------:R-:W0:Y:S02]  /*0fa0*/  F2I.U32.TRUNC.NTZ R2, R2 ;  /* 0x0000000200027305 */ /* 0x000e24000020f000 */
[----:B0-----:R-:W-:Y:S01]  /*0fb0*/  LOP3.LUT R8, R2, 0xffff, RZ, 0xc0, !PT ;  /* 0x0000ffff02087812 */ /* 0x001fe200078ec0ff */
[----:B------:R-:W-:Y:S01]  /*0fc0*/  @!P0 IMAD.MOV.U32 R8, RZ, RZ, -0x1 ;  /* 0xffffffffff088424 */ /* 0x000fe200078e00ff */
[----:B------:R-:W-:Y:S06]  /*0fd0*/  RET.REL.NODEC R4 `(_Z20gaussian_blur_kernelPKfPfiii) ;  /* 0xfffffff004087950 */ /* 0x000fec0003c3ffff */
.L_x_15:
        /* <DEDUP_REMOVED lines=10> */
.L_x_16:


//--------------------- .nv.shared.reserved.0     --------------------------
	.section	.nv.shared.reserved.0,"aw",@nobits
	.weak		__nv_reservedSMEM_offset_0_alias
	.size		__nv_reservedSMEM_offset_0_alias, 0, 64
	.other		__nv_reservedSMEM_offset_0_alias,@"STO_CUDA_RESERVED_SHARED STV_DEFAULT"
__nv_reservedSMEM_offset_0_alias:
	.zero		0
	.zero		64


//--------------------- .nv.shared._Z20gaussian_blur_kernelPKfPfiii --------------------------
	.section	.nv.shared._Z20gaussian_blur_kernelPKfPfiii,"aw",@nobits
	.sectionflags	@""
	.align	4
.nv.shared._Z20gaussian_blur_kernelPKfPfiii:
	.zero		2624


//--------------------- .nv.constant0._Z18process_rgb_kernelPKfS0_S0_PfS1_S1_iii --------------------------
	.section	.nv.constant0._Z18process_rgb_kernelPKfS0_S0_PfS1_S1_iii,"a",@progbits
	.sectionflags	@""
	.align	4
.nv.constant0._Z18process_rgb_kernelPKfS0_S0_PfS1_S1_iii:
	.zero		956


//--------------------- .nv.constant0._Z14amplify_kernelPKfPfffiii --------------------------
	.section	.nv.constant0._Z14amplify_kernelPKfPfffiii,"a",@progbits
	.sectionflags	@""
	.align	4
.nv.constant0._Z14amplify_kernelPKfPfffiii:
	.zero		932


//--------------------- .nv.constant0._Z19collapse_add_kernelPKfS0_Pfiii --------------------------
	.section	.nv.constant0._Z19collapse_add_kernelPKfS0_Pfiii,"a",@progbits
	.sectionflags	@""
	.align	4
.nv.constant0._Z19collapse_add_kernelPKfS0_Pfiii:
	.zero		932


//--------------------- .nv.constant0._Z22laplacian_level_kernelPKfS0_Pfiii --------------------------
	.section	.nv.constant0._Z22laplacian_level_kernelPKfS0_Pfiii,"a",@progbits
	.sectionflags	@""
	.align	4
.nv.constant0._Z22laplacian_level_kernelPKfS0_Pfiii:
	.zero		932


//--------------------- .nv.constant0._Z15upsample_kernelPKfPfiiiiii --------------------------
	.section	.nv.constant0._Z15upsample_kernelPKfPfiiiiii,"a",@progbits
	.sectionflags	@""
	.align	4
.nv.constant0._Z15upsample_kernelPKfPfiiiiii:
	.zero		936


//--------------------- .nv.constant0._Z17downsample_kernelPKfPfiiiiii --------------------------
	.section	.nv.constant0._Z17downsample_kernelPKfPfiiiiii,"a",@progbits
	.sectionflags	@""
	.align	4
.nv.constant0._Z17downsample_kernelPKfPfiiiiii:
	.zero		936


//--------------------- .nv.constant0._Z20gaussian_blur_kernelPKfPfiii --------------------------
	.section	.nv.constant0._Z20gaussian_blur_kernelPKfPfiii,"a",@progbits
	.sectionflags	@""
	.align	4
.nv.constant0._Z20gaussian_blur_kernelPKfPfiii:
	.zero		924


//--------------------- SYMBOLS --------------------------

	.type		.nv.reservedSmem.offset0,@object
	.size		.nv.reservedSmem.offset0,0x4
	.type		.nv.reservedSmem.cap,@object
	.size		.nv.reservedSmem.cap,0x4
